//
// Generated by NVIDIA NVVM Compiler
//
// Compiler Build ID: CL-36424714
// Cuda compilation tools, release 13.0, V13.0.88
// Based on NVVM 20.0.0
//

.version 9.0
.target sm_100
.address_size 64

	// .globl	changeDetection_1x1_kernel

.visible .entry changeDetection_1x1_kernel(
	.param .u64 .ptr .align 1 changeDetection_1x1_kernel_param_0,
	.param .u64 .ptr .align 1 changeDetection_1x1_kernel_param_1,
	.param .u64 .ptr .align 1 changeDetection_1x1_kernel_param_2,
	.param .u32 changeDetection_1x1_kernel_param_3,
	.param .u32 changeDetection_1x1_kernel_param_4,
	.param .u32 changeDetection_1x1_kernel_param_5,
	.param .f32 changeDetection_1x1_kernel_param_6,
	.param .u8 changeDetection_1x1_kernel_param_7
)
{
	.reg .pred 	%p<33>;
	.reg .b16 	%rs<47>;
	.reg .b32 	%r<66>;
	.reg .b32 	%f<95>;
	.reg .b64 	%rd<111>;

	ld.param.u64 	%rd4, [changeDetection_1x1_kernel_param_0];
	ld.param.u64 	%rd5, [changeDetection_1x1_kernel_param_1];
	ld.param.u64 	%rd3, [changeDetection_1x1_kernel_param_2];
	ld.param.u32 	%r39, [changeDetection_1x1_kernel_param_3];
	ld.param.u32 	%r40, [changeDetection_1x1_kernel_param_4];
	ld.param.u32 	%r41, [changeDetection_1x1_kernel_param_5];
	ld.param.f32 	%f1, [changeDetection_1x1_kernel_param_6];
	ld.param.s8 	%rs13, [changeDetection_1x1_kernel_param_7];
	cvta.to.global.u64 	%rd1, %rd5;
	cvta.to.global.u64 	%rd2, %rd4;
	mov.u32 	%r42, %ctaid.x;
	mov.u32 	%r43, %ntid.x;
	mul.lo.s32 	%r1, %r42, %r43;
	mov.u32 	%r2, %tid.x;
	add.s32 	%r3, %r1, %r2;
	mul.lo.s32 	%r4, %r40, %r39;
	setp.ge.s32 	%p1, %r3, %r4;
	setp.lt.s32 	%p2, %r41, 1;
	or.pred  	%p3, %p1, %p2;
	@%p3 bra 	$L__BB0_26;
	and.b32  	%r5, %r41, 7;
	setp.lt.u32 	%p4, %r41, 8;
	mov.b16 	%rs46, 0;
	mov.b32 	%r57, 0;
	@%p4 bra 	$L__BB0_4;
	and.b32  	%r57, %r41, 2147483640;
	neg.s32 	%r55, %r57;
	shl.b32 	%r8, %r4, 3;
	mov.b16 	%rs46, 0;
	mul.wide.s32 	%rd9, %r4, 4;
	mov.u32 	%r54, %r3;
$L__BB0_3:
	.pragma "nounroll";
	mul.wide.s32 	%rd6, %r54, 4;
	add.s64 	%rd7, %rd1, %rd6;
	ld.global.f32 	%f2, [%rd7];
	add.s64 	%rd8, %rd2, %rd6;
	ld.global.nc.f32 	%f3, [%rd8];
	sub.f32 	%f4, %f2, %f3;
	abs.f32 	%f5, %f4;
	setp.gt.f32 	%p5, %f5, %f1;
	selp.u16 	%rs17, 1, 0, %p5;
	or.b16  	%rs18, %rs46, %rs17;
	add.s64 	%rd10, %rd7, %rd9;
	ld.global.f32 	%f6, [%rd10];
	add.s64 	%rd11, %rd8, %rd9;
	ld.global.nc.f32 	%f7, [%rd11];
	sub.f32 	%f8, %f6, %f7;
	abs.f32 	%f9, %f8;
	setp.gt.f32 	%p6, %f9, %f1;
	selp.u16 	%rs19, 1, 0, %p6;
	or.b16  	%rs20, %rs18, %rs19;
	add.s64 	%rd12, %rd10, %rd9;
	ld.global.f32 	%f10, [%rd12];
	add.s64 	%rd13, %rd11, %rd9;
	ld.global.nc.f32 	%f11, [%rd13];
	sub.f32 	%f12, %f10, %f11;
	abs.f32 	%f13, %f12;
	setp.gt.f32 	%p7, %f13, %f1;
	selp.u16 	%rs21, 1, 0, %p7;
	or.b16  	%rs22, %rs20, %rs21;
	add.s64 	%rd14, %rd12, %rd9;
	ld.global.f32 	%f14, [%rd14];
	add.s64 	%rd15, %rd13, %rd9;
	ld.global.nc.f32 	%f15, [%rd15];
	sub.f32 	%f16, %f14, %f15;
	abs.f32 	%f17, %f16;
	setp.gt.f32 	%p8, %f17, %f1;
	selp.u16 	%rs23, 1, 0, %p8;
	or.b16  	%rs24, %rs22, %rs23;
	add.s64 	%rd16, %rd14, %rd9;
	ld.global.f32 	%f18, [%rd16];
	add.s64 	%rd17, %rd15, %rd9;
	ld.global.nc.f32 	%f19, [%rd17];
	sub.f32 	%f20, %f18, %f19;
	abs.f32 	%f21, %f20;
	setp.gt.f32 	%p9, %f21, %f1;
	selp.u16 	%rs25, 1, 0, %p9;
	or.b16  	%rs26, %rs24, %rs25;
	add.s64 	%rd18, %rd16, %rd9;
	ld.global.f32 	%f22, [%rd18];
	add.s64 	%rd19, %rd17, %rd9;
	ld.global.nc.f32 	%f23, [%rd19];
	sub.f32 	%f24, %f22, %f23;
	abs.f32 	%f25, %f24;
	setp.gt.f32 	%p10, %f25, %f1;
	selp.u16 	%rs27, 1, 0, %p10;
	or.b16  	%rs28, %rs26, %rs27;
	add.s64 	%rd20, %rd18, %rd9;
	ld.global.f32 	%f26, [%rd20];
	add.s64 	%rd21, %rd19, %rd9;
	ld.global.nc.f32 	%f27, [%rd21];
	sub.f32 	%f28, %f26, %f27;
	abs.f32 	%f29, %f28;
	setp.gt.f32 	%p11, %f29, %f1;
	selp.u16 	%rs29, 1, 0, %p11;
	or.b16  	%rs30, %rs28, %rs29;
	add.s64 	%rd22, %rd20, %rd9;
	ld.global.f32 	%f30, [%rd22];
	add.s64 	%rd23, %rd21, %rd9;
	ld.global.nc.f32 	%f31, [%rd23];
	sub.f32 	%f32, %f30, %f31;
	abs.f32 	%f33, %f32;
	setp.gt.f32 	%p12, %f33, %f1;
	selp.u16 	%rs31, 1, 0, %p12;
	or.b16  	%rs46, %rs30, %rs31;
	add.s32 	%r55, %r55, 8;
	add.s32 	%r54, %r54, %r8;
	setp.ne.s32 	%p13, %r55, 0;
	@%p13 bra 	$L__BB0_3;
$L__BB0_4:
	setp.eq.s32 	%p14, %r5, 0;
	@%p14 bra 	$L__BB0_12;
	and.b32  	%r14, %r41, 3;
	setp.lt.u32 	%p15, %r5, 4;
	@%p15 bra 	$L__BB0_7;
	mad.lo.s32 	%r45, %r57, %r4, %r3;
	mul.wide.s32 	%rd24, %r45, 4;
	add.s64 	%rd25, %rd1, %rd24;
	ld.global.f32 	%f34, [%rd25];
	add.s64 	%rd26, %rd2, %rd24;
	ld.global.nc.f32 	%f35, [%rd26];
	sub.f32 	%f36, %f34, %f35;
	abs.f32 	%f37, %f36;
	mul.wide.s32 	%rd27, %r4, 4;
	add.s64 	%rd28, %rd25, %rd27;
	ld.global.f32 	%f38, [%rd28];
	add.s64 	%rd29, %rd26, %rd27;
	ld.global.nc.f32 	%f39, [%rd29];
	sub.f32 	%f40, %f38, %f39;
	abs.f32 	%f41, %f40;
	max.f32 	%f42, %f37, %f41;
	add.s64 	%rd30, %rd28, %rd27;
	ld.global.f32 	%f43, [%rd30];
	add.s64 	%rd31, %rd29, %rd27;
	ld.global.nc.f32 	%f44, [%rd31];
	sub.f32 	%f45, %f43, %f44;
	abs.f32 	%f46, %f45;
	max.f32 	%f47, %f42, %f46;
	add.s64 	%rd32, %rd30, %rd27;
	ld.global.f32 	%f48, [%rd32];
	add.s64 	%rd33, %rd31, %rd27;
	ld.global.nc.f32 	%f49, [%rd33];
	sub.f32 	%f50, %f48, %f49;
	abs.f32 	%f51, %f50;
	max.f32 	%f52, %f47, %f51;
	setp.gt.f32 	%p16, %f52, %f1;
	selp.u16 	%rs33, 1, 0, %p16;
	or.b16  	%rs46, %rs46, %rs33;
	add.s32 	%r57, %r57, 4;
$L__BB0_7:
	setp.eq.s32 	%p17, %r14, 0;
	@%p17 bra 	$L__BB0_12;
	setp.eq.s32 	%p18, %r14, 1;
	@%p18 bra 	$L__BB0_10;
	mad.lo.s32 	%r46, %r57, %r4, %r3;
	mul.wide.s32 	%rd34, %r46, 4;
	add.s64 	%rd35, %rd1, %rd34;
	ld.global.f32 	%f53, [%rd35];
	add.s64 	%rd36, %rd2, %rd34;
	ld.global.nc.f32 	%f54, [%rd36];
	sub.f32 	%f55, %f53, %f54;
	abs.f32 	%f56, %f55;
	mul.wide.s32 	%rd37, %r4, 4;
	add.s64 	%rd38, %rd35, %rd37;
	ld.global.f32 	%f57, [%rd38];
	add.s64 	%rd39, %rd36, %rd37;
	ld.global.nc.f32 	%f58, [%rd39];
	sub.f32 	%f59, %f57, %f58;
	abs.f32 	%f60, %f59;
	max.f32 	%f61, %f56, %f60;
	setp.gt.f32 	%p19, %f61, %f1;
	selp.u16 	%rs35, 1, 0, %p19;
	or.b16  	%rs46, %rs46, %rs35;
	add.s32 	%r57, %r57, 2;
$L__BB0_10:
	and.b32  	%r47, %r41, 1;
	setp.eq.b32 	%p20, %r47, 1;
	not.pred 	%p21, %p20;
	@%p21 bra 	$L__BB0_12;
	mad.lo.s32 	%r48, %r57, %r4, %r3;
	mul.wide.s32 	%rd40, %r48, 4;
	add.s64 	%rd41, %rd1, %rd40;
	ld.global.f32 	%f62, [%rd41];
	add.s64 	%rd42, %rd2, %rd40;
	ld.global.nc.f32 	%f63, [%rd42];
	sub.f32 	%f64, %f62, %f63;
	abs.f32 	%f65, %f64;
	setp.gt.f32 	%p22, %f65, %f1;
	selp.u16 	%rs36, 1, 0, %p22;
	or.b16  	%rs46, %rs46, %rs36;
$L__BB0_12:
	and.b16  	%rs37, %rs46, 255;
	setp.eq.s16 	%p23, %rs37, 0;
	@%p23 bra 	$L__BB0_26;
	cvt.s64.s32 	%rd43, %r3;
	cvta.to.global.u64 	%rd44, %rd3;
	add.s64 	%rd45, %rd44, %rd43;
	mov.b16 	%rs38, 1;
	st.global.u8 	[%rd45], %rs38;
	setp.eq.s16 	%p24, %rs13, 0;
	@%p24 bra 	$L__BB0_26;
	and.b32  	%r19, %r41, 15;
	setp.lt.u32 	%p25, %r41, 16;
	mov.b32 	%r62, 0;
	@%p25 bra 	$L__BB0_17;
	and.b32  	%r62, %r41, 2147483632;
	neg.s32 	%r60, %r62;
	shl.b32 	%r22, %r4, 4;
	mul.wide.s32 	%rd49, %r4, 4;
	mov.u32 	%r59, %r3;
$L__BB0_16:
	.pragma "nounroll";
	mul.wide.s32 	%rd46, %r59, 4;
	add.s64 	%rd47, %rd2, %rd46;
	ld.global.nc.f32 	%f66, [%rd47];
	add.s64 	%rd48, %rd1, %rd46;
	st.global.f32 	[%rd48], %f66;
	add.s64 	%rd50, %rd47, %rd49;
	ld.global.nc.f32 	%f67, [%rd50];
	add.s64 	%rd51, %rd48, %rd49;
	st.global.f32 	[%rd51], %f67;
	add.s64 	%rd52, %rd50, %rd49;
	ld.global.nc.f32 	%f68, [%rd52];
	add.s64 	%rd53, %rd51, %rd49;
	st.global.f32 	[%rd53], %f68;
	add.s64 	%rd54, %rd52, %rd49;
	ld.global.nc.f32 	%f69, [%rd54];
	add.s64 	%rd55, %rd53, %rd49;
	st.global.f32 	[%rd55], %f69;
	add.s64 	%rd56, %rd54, %rd49;
	ld.global.nc.f32 	%f70, [%rd56];
	add.s64 	%rd57, %rd55, %rd49;
	st.global.f32 	[%rd57], %f70;
	add.s64 	%rd58, %rd56, %rd49;
	ld.global.nc.f32 	%f71, [%rd58];
	add.s64 	%rd59, %rd57, %rd49;
	st.global.f32 	[%rd59], %f71;
	add.s64 	%rd60, %rd58, %rd49;
	ld.global.nc.f32 	%f72, [%rd60];
	add.s64 	%rd61, %rd59, %rd49;
	st.global.f32 	[%rd61], %f72;
	add.s64 	%rd62, %rd60, %rd49;
	ld.global.nc.f32 	%f73, [%rd62];
	add.s64 	%rd63, %rd61, %rd49;
	st.global.f32 	[%rd63], %f73;
	add.s64 	%rd64, %rd62, %rd49;
	ld.global.nc.f32 	%f74, [%rd64];
	add.s64 	%rd65, %rd63, %rd49;
	st.global.f32 	[%rd65], %f74;
	add.s64 	%rd66, %rd64, %rd49;
	ld.global.nc.f32 	%f75, [%rd66];
	add.s64 	%rd67, %rd65, %rd49;
	st.global.f32 	[%rd67], %f75;
	add.s64 	%rd68, %rd66, %rd49;
	ld.global.nc.f32 	%f76, [%rd68];
	add.s64 	%rd69, %rd67, %rd49;
	st.global.f32 	[%rd69], %f76;
	add.s64 	%rd70, %rd68, %rd49;
	ld.global.nc.f32 	%f77, [%rd70];
	add.s64 	%rd71, %rd69, %rd49;
	st.global.f32 	[%rd71], %f77;
	add.s64 	%rd72, %rd70, %rd49;
	ld.global.nc.f32 	%f78, [%rd72];
	add.s64 	%rd73, %rd71, %rd49;
	st.global.f32 	[%rd73], %f78;
	add.s64 	%rd74, %rd72, %rd49;
	ld.global.nc.f32 	%f79, [%rd74];
	add.s64 	%rd75, %rd73, %rd49;
	st.global.f32 	[%rd75], %f79;
	add.s64 	%rd76, %rd74, %rd49;
	ld.global.nc.f32 	%f80, [%rd76];
	add.s64 	%rd77, %rd75, %rd49;
	st.global.f32 	[%rd77], %f80;
	add.s64 	%rd78, %rd76, %rd49;
	ld.global.nc.f32 	%f81, [%rd78];
	add.s64 	%rd79, %rd77, %rd49;
	st.global.f32 	[%rd79], %f81;
	add.s32 	%r60, %r60, 16;
	add.s32 	%r59, %r59, %r22;
	setp.ne.s32 	%p26, %r60, 0;
	@%p26 bra 	$L__BB0_16;
$L__BB0_17:
	setp.eq.s32 	%p27, %r19, 0;
	@%p27 bra 	$L__BB0_26;
	setp.lt.u32 	%p28, %r19, 8;
	@%p28 bra 	$L__BB0_20;
	mad.lo.s32 	%r50, %r62, %r4, %r3;
	mul.wide.s32 	%rd80, %r50, 4;
	add.s64 	%rd81, %rd2, %rd80;
	ld.global.nc.f32 	%f82, [%rd81];
	add.s64 	%rd82, %rd1, %rd80;
	st.global.f32 	[%rd82], %f82;
	mul.wide.s32 	%rd83, %r4, 4;
	add.s64 	%rd84, %rd81, %rd83;
	ld.global.nc.f32 	%f83, [%rd84];
	add.s64 	%rd85, %rd82, %rd83;
	st.global.f32 	[%rd85], %f83;
	add.s64 	%rd86, %rd84, %rd83;
	ld.global.nc.f32 	%f84, [%rd86];
	add.s64 	%rd87, %rd85, %rd83;
	st.global.f32 	[%rd87], %f84;
	add.s64 	%rd88, %rd86, %rd83;
	ld.global.nc.f32 	%f85, [%rd88];
	add.s64 	%rd89, %rd87, %rd83;
	st.global.f32 	[%rd89], %f85;
	add.s64 	%rd90, %rd88, %rd83;
	ld.global.nc.f32 	%f86, [%rd90];
	add.s64 	%rd91, %rd89, %rd83;
	st.global.f32 	[%rd91], %f86;
	add.s64 	%rd92, %rd90, %rd83;
	ld.global.nc.f32 	%f87, [%rd92];
	add.s64 	%rd93, %rd91, %rd83;
	st.global.f32 	[%rd93], %f87;
	add.s64 	%rd94, %rd92, %rd83;
	ld.global.nc.f32 	%f88, [%rd94];
	add.s64 	%rd95, %rd93, %rd83;
	st.global.f32 	[%rd95], %f88;
	add.s64 	%rd96, %rd94, %rd83;
	ld.global.nc.f32 	%f89, [%rd96];
	add.s64 	%rd97, %rd95, %rd83;
	st.global.f32 	[%rd97], %f89;
	add.s32 	%r62, %r62, 8;
$L__BB0_20:
	setp.eq.s32 	%p29, %r5, 0;
	@%p29 bra 	$L__BB0_26;
	and.b32  	%r30, %r41, 3;
	setp.lt.u32 	%p30, %r5, 4;
	@%p30 bra 	$L__BB0_23;
	mad.lo.s32 	%r51, %r62, %r4, %r3;
	mul.wide.s32 	%rd98, %r51, 4;
	add.s64 	%rd99, %rd2, %rd98;
	ld.global.nc.f32 	%f90, [%rd99];
	add.s64 	%rd100, %rd1, %rd98;
	st.global.f32 	[%rd100], %f90;
	mul.wide.s32 	%rd101, %r4, 4;
	add.s64 	%rd102, %rd99, %rd101;
	ld.global.nc.f32 	%f91, [%rd102];
	add.s64 	%rd103, %rd100, %rd101;
	st.global.f32 	[%rd103], %f91;
	add.s64 	%rd104, %rd102, %rd101;
	ld.global.nc.f32 	%f92, [%rd104];
	add.s64 	%rd105, %rd103, %rd101;
	st.global.f32 	[%rd105], %f92;
	add.s64 	%rd106, %rd104, %rd101;
	ld.global.nc.f32 	%f93, [%rd106];
	add.s64 	%rd107, %rd105, %rd101;
	st.global.f32 	[%rd107], %f93;
	add.s32 	%r62, %r62, 4;
$L__BB0_23:
	setp.eq.s32 	%p31, %r30, 0;
	@%p31 bra 	$L__BB0_26;
	mul.lo.s32 	%r52, %r62, %r40;
	mad.lo.s32 	%r53, %r52, %r39, %r2;
	add.s32 	%r65, %r53, %r1;
	neg.s32 	%r64, %r30;
$L__BB0_25:
	.pragma "nounroll";
	mul.wide.s32 	%rd108, %r65, 4;
	add.s64 	%rd109, %rd2, %rd108;
	ld.global.nc.f32 	%f94, [%rd109];
	add.s64 	%rd110, %rd1, %rd108;
	st.global.f32 	[%rd110], %f94;
	add.s32 	%r65, %r65, %r4;
	add.s32 	%r64, %r64, 1;
	setp.ne.s32 	%p32, %r64, 0;
	@%p32 bra 	$L__BB0_25;
$L__BB0_26:
	ret;

}
	// .globl	changeDetection_kernel
.visible .entry changeDetection_kernel(
	.param .u64 .ptr .align 1 changeDetection_kernel_param_0,
	.param .u64 .ptr .align 1 changeDetection_kernel_param_1,
	.param .u64 .ptr .align 1 changeDetection_kernel_param_2,
	.param .u32 changeDetection_kernel_param_3,
	.param .u32 changeDetection_kernel_param_4,
	.param .u32 changeDetection_kernel_param_5,
	.param .u32 changeDetection_kernel_param_6,
	.param .u32 changeDetection_kernel_param_7,
	.param .f32 changeDetection_kernel_param_8,
	.param .u8 changeDetection_kernel_param_9
)
{
	.reg .pred 	%p<75>;
	.reg .b16 	%rs<54>;
	.reg .b32 	%r<99>;
	.reg .b32 	%f<71>;
	.reg .b64 	%rd<63>;

	ld.param.u64 	%rd6, [changeDetection_kernel_param_0];
	ld.param.u64 	%rd7, [changeDetection_kernel_param_1];
	ld.param.u64 	%rd8, [changeDetection_kernel_param_2];
	ld.param.u32 	%r57, [changeDetection_kernel_param_3];
	ld.param.u32 	%r58, [changeDetection_kernel_param_4];
	ld.param.u32 	%r59, [changeDetection_kernel_param_5];
	ld.param.u32 	%r60, [changeDetection_kernel_param_6];
	ld.param.u32 	%r61, [changeDetection_kernel_param_7];
	ld.param.f32 	%f1, [changeDetection_kernel_param_8];
	cvta.to.global.u64 	%rd1, %rd7;
	cvta.to.global.u64 	%rd2, %rd6;
	cvta.to.global.u64 	%rd3, %rd8;
	mov.u32 	%r62, %ctaid.x;
	mov.u32 	%r63, %ntid.x;
	mul.lo.s32 	%r1, %r62, %r63;
	mov.u32 	%r2, %tid.x;
	add.s32 	%r94, %r1, %r2;
	mul.lo.s32 	%r4, %r58, %r57;
	setp.ge.s32 	%p2, %r94, %r4;
	setp.lt.s32 	%p3, %r59, 1;
	or.pred  	%p4, %p2, %p3;
	@%p4 bra 	$L__BB1_44;
	and.b32  	%r5, %r59, 7;
	setp.lt.u32 	%p5, %r59, 8;
	mov.b16 	%rs53, 0;
	mov.b32 	%r85, 0;
	@%p5 bra 	$L__BB1_4;
	and.b32  	%r85, %r59, 2147483640;
	mov.b16 	%rs53, 0;
	mov.b32 	%r83, 0;
	mul.wide.s32 	%rd12, %r4, 4;
$L__BB1_3:
	.pragma "nounroll";
	mad.lo.s32 	%r66, %r83, %r4, %r94;
	mul.wide.s32 	%rd9, %r66, 4;
	add.s64 	%rd10, %rd1, %rd9;
	ld.global.f32 	%f2, [%rd10];
	add.s64 	%rd11, %rd2, %rd9;
	ld.global.nc.f32 	%f3, [%rd11];
	sub.f32 	%f4, %f2, %f3;
	abs.f32 	%f5, %f4;
	setp.gt.f32 	%p6, %f5, %f1;
	selp.u16 	%rs17, 1, 0, %p6;
	or.b16  	%rs18, %rs53, %rs17;
	add.s64 	%rd13, %rd10, %rd12;
	ld.global.f32 	%f6, [%rd13];
	add.s64 	%rd14, %rd11, %rd12;
	ld.global.nc.f32 	%f7, [%rd14];
	sub.f32 	%f8, %f6, %f7;
	abs.f32 	%f9, %f8;
	setp.gt.f32 	%p7, %f9, %f1;
	selp.u16 	%rs19, 1, 0, %p7;
	or.b16  	%rs20, %rs18, %rs19;
	add.s64 	%rd15, %rd13, %rd12;
	ld.global.f32 	%f10, [%rd15];
	add.s64 	%rd16, %rd14, %rd12;
	ld.global.nc.f32 	%f11, [%rd16];
	sub.f32 	%f12, %f10, %f11;
	abs.f32 	%f13, %f12;
	setp.gt.f32 	%p8, %f13, %f1;
	selp.u16 	%rs21, 1, 0, %p8;
	or.b16  	%rs22, %rs20, %rs21;
	add.s64 	%rd17, %rd15, %rd12;
	ld.global.f32 	%f14, [%rd17];
	add.s64 	%rd18, %rd16, %rd12;
	ld.global.nc.f32 	%f15, [%rd18];
	sub.f32 	%f16, %f14, %f15;
	abs.f32 	%f17, %f16;
	setp.gt.f32 	%p9, %f17, %f1;
	selp.u16 	%rs23, 1, 0, %p9;
	or.b16  	%rs24, %rs22, %rs23;
	add.s64 	%rd19, %rd17, %rd12;
	ld.global.f32 	%f18, [%rd19];
	add.s64 	%rd20, %rd18, %rd12;
	ld.global.nc.f32 	%f19, [%rd20];
	sub.f32 	%f20, %f18, %f19;
	abs.f32 	%f21, %f20;
	setp.gt.f32 	%p10, %f21, %f1;
	selp.u16 	%rs25, 1, 0, %p10;
	or.b16  	%rs26, %rs24, %rs25;
	add.s64 	%rd21, %rd19, %rd12;
	ld.global.f32 	%f22, [%rd21];
	add.s64 	%rd22, %rd20, %rd12;
	ld.global.nc.f32 	%f23, [%rd22];
	sub.f32 	%f24, %f22, %f23;
	abs.f32 	%f25, %f24;
	setp.gt.f32 	%p11, %f25, %f1;
	selp.u16 	%rs27, 1, 0, %p11;
	or.b16  	%rs28, %rs26, %rs27;
	add.s64 	%rd23, %rd21, %rd12;
	ld.global.f32 	%f26, [%rd23];
	add.s64 	%rd24, %rd22, %rd12;
	ld.global.nc.f32 	%f27, [%rd24];
	sub.f32 	%f28, %f26, %f27;
	abs.f32 	%f29, %f28;
	setp.gt.f32 	%p12, %f29, %f1;
	selp.u16 	%rs29, 1, 0, %p12;
	or.b16  	%rs30, %rs28, %rs29;
	add.s64 	%rd25, %rd23, %rd12;
	ld.global.f32 	%f30, [%rd25];
	add.s64 	%rd26, %rd24, %rd12;
	ld.global.nc.f32 	%f31, [%rd26];
	sub.f32 	%f32, %f30, %f31;
	abs.f32 	%f33, %f32;
	setp.gt.f32 	%p13, %f33, %f1;
	selp.u16 	%rs31, 1, 0, %p13;
	or.b16  	%rs53, %rs30, %rs31;
	add.s32 	%r83, %r83, 8;
	setp.ne.s32 	%p14, %r83, %r85;
	@%p14 bra 	$L__BB1_3;
$L__BB1_4:
	setp.eq.s32 	%p15, %r5, 0;
	@%p15 bra 	$L__BB1_12;
	and.b32  	%r10, %r59, 3;
	setp.lt.u32 	%p16, %r5, 4;
	@%p16 bra 	$L__BB1_7;
	mad.lo.s32 	%r67, %r85, %r4, %r94;
	mul.wide.s32 	%rd27, %r67, 4;
	add.s64 	%rd28, %rd1, %rd27;
	ld.global.f32 	%f34, [%rd28];
	add.s64 	%rd29, %rd2, %rd27;
	ld.global.nc.f32 	%f35, [%rd29];
	sub.f32 	%f36, %f34, %f35;
	abs.f32 	%f37, %f36;
	mul.wide.s32 	%rd30, %r4, 4;
	add.s64 	%rd31, %rd28, %rd30;
	ld.global.f32 	%f38, [%rd31];
	add.s64 	%rd32, %rd29, %rd30;
	ld.global.nc.f32 	%f39, [%rd32];
	sub.f32 	%f40, %f38, %f39;
	abs.f32 	%f41, %f40;
	max.f32 	%f42, %f37, %f41;
	add.s64 	%rd33, %rd31, %rd30;
	ld.global.f32 	%f43, [%rd33];
	add.s64 	%rd34, %rd32, %rd30;
	ld.global.nc.f32 	%f44, [%rd34];
	sub.f32 	%f45, %f43, %f44;
	abs.f32 	%f46, %f45;
	max.f32 	%f47, %f42, %f46;
	add.s64 	%rd35, %rd33, %rd30;
	ld.global.f32 	%f48, [%rd35];
	add.s64 	%rd36, %rd34, %rd30;
	ld.global.nc.f32 	%f49, [%rd36];
	sub.f32 	%f50, %f48, %f49;
	abs.f32 	%f51, %f50;
	max.f32 	%f52, %f47, %f51;
	setp.gt.f32 	%p17, %f52, %f1;
	selp.u16 	%rs33, 1, 0, %p17;
	or.b16  	%rs53, %rs53, %rs33;
	add.s32 	%r85, %r85, 4;
$L__BB1_7:
	setp.eq.s32 	%p18, %r10, 0;
	@%p18 bra 	$L__BB1_12;
	setp.eq.s32 	%p19, %r10, 1;
	@%p19 bra 	$L__BB1_10;
	mad.lo.s32 	%r68, %r85, %r4, %r94;
	mul.wide.s32 	%rd37, %r68, 4;
	add.s64 	%rd38, %rd1, %rd37;
	ld.global.f32 	%f53, [%rd38];
	add.s64 	%rd39, %rd2, %rd37;
	ld.global.nc.f32 	%f54, [%rd39];
	sub.f32 	%f55, %f53, %f54;
	abs.f32 	%f56, %f55;
	mul.wide.s32 	%rd40, %r4, 4;
	add.s64 	%rd41, %rd38, %rd40;
	ld.global.f32 	%f57, [%rd41];
	add.s64 	%rd42, %rd39, %rd40;
	ld.global.nc.f32 	%f58, [%rd42];
	sub.f32 	%f59, %f57, %f58;
	abs.f32 	%f60, %f59;
	max.f32 	%f61, %f56, %f60;
	setp.gt.f32 	%p20, %f61, %f1;
	selp.u16 	%rs35, 1, 0, %p20;
	or.b16  	%rs53, %rs53, %rs35;
	add.s32 	%r85, %r85, 2;
$L__BB1_10:
	and.b32  	%r69, %r59, 1;
	setp.eq.b32 	%p21, %r69, 1;
	not.pred 	%p22, %p21;
	@%p22 bra 	$L__BB1_12;
	mad.lo.s32 	%r70, %r85, %r4, %r94;
	mul.wide.s32 	%rd43, %r70, 4;
	add.s64 	%rd44, %rd1, %rd43;
	ld.global.f32 	%f62, [%rd44];
	add.s64 	%rd45, %rd2, %rd43;
	ld.global.nc.f32 	%f63, [%rd45];
	sub.f32 	%f64, %f62, %f63;
	abs.f32 	%f65, %f64;
	setp.gt.f32 	%p23, %f65, %f1;
	selp.u16 	%rs36, 1, 0, %p23;
	or.b16  	%rs53, %rs53, %rs36;
$L__BB1_12:
	and.b16  	%rs37, %rs53, 255;
	setp.eq.s16 	%p24, %rs37, 0;
	@%p24 bra 	$L__BB1_44;
	rem.s32 	%r15, %r94, %r57;
	setp.lt.s32 	%p25, %r60, 0;
	@%p25 bra 	$L__BB1_37;
	setp.lt.s32 	%p26, %r61, 0;
	@%p26 bra 	$L__BB1_37;
	neg.s32 	%r87, %r60;
	shl.b32 	%r71, %r61, 1;
	and.b32  	%r17, %r61, 1;
	sub.s32 	%r18, 1, %r61;
	and.b32  	%r72, %r71, -4;
	neg.s32 	%r19, %r72;
	sub.s32 	%r20, %r15, %r61;
	div.s32 	%r21, %r94, %r57;
	neg.s32 	%r22, %r61;
$L__BB1_16:
	setp.lt.u32 	%p27, %r61, 2;
	add.s32 	%r73, %r87, %r21;
	setp.gt.s32 	%p28, %r73, -1;
	setp.lt.s32 	%p29, %r73, %r58;
	and.pred  	%p1, %p28, %p29;
	mul.lo.s32 	%r24, %r73, %r57;
	mov.u32 	%r93, %r22;
	@%p27 bra 	$L__BB1_28;
	add.s32 	%r88, %r20, %r24;
	mov.u32 	%r89, %r20;
	mov.u32 	%r90, %r19;
	mov.u32 	%r91, %r18;
$L__BB1_18:
	.pragma "nounroll";
	setp.gt.s32 	%p30, %r89, -1;
	setp.lt.s32 	%p31, %r89, %r57;
	and.pred  	%p32, %p30, %p31;
	and.pred  	%p33, %p1, %p32;
	cvt.s64.s32 	%rd46, %r88;
	add.s64 	%rd4, %rd3, %rd46;
	not.pred 	%p34, %p33;
	@%p34 bra 	$L__BB1_20;
	mov.b16 	%rs38, 1;
	st.global.u8 	[%rd4], %rs38;
$L__BB1_20:
	add.s32 	%r74, %r89, 1;
	setp.gt.s32 	%p35, %r74, -1;
	setp.lt.s32 	%p36, %r74, %r57;
	and.pred  	%p37, %p35, %p36;
	and.pred  	%p38, %p1, %p37;
	not.pred 	%p39, %p38;
	@%p39 bra 	$L__BB1_22;
	mov.b16 	%rs39, 1;
	st.global.u8 	[%rd4+1], %rs39;
$L__BB1_22:
	add.s32 	%r75, %r89, 2;
	setp.gt.s32 	%p40, %r75, -1;
	setp.lt.s32 	%p41, %r75, %r57;
	and.pred  	%p42, %p40, %p41;
	and.pred  	%p43, %p1, %p42;
	not.pred 	%p44, %p43;
	@%p44 bra 	$L__BB1_24;
	mov.b16 	%rs40, 1;
	st.global.u8 	[%rd4+2], %rs40;
$L__BB1_24:
	add.s32 	%r76, %r89, 3;
	setp.gt.s32 	%p45, %r76, -1;
	setp.lt.s32 	%p46, %r76, %r57;
	and.pred  	%p47, %p45, %p46;
	and.pred  	%p48, %p1, %p47;
	not.pred 	%p49, %p48;
	@%p49 bra 	$L__BB1_26;
	mov.b16 	%rs41, 1;
	st.global.u8 	[%rd4+3], %rs41;
$L__BB1_26:
	add.s32 	%r91, %r91, 4;
	add.s32 	%r90, %r90, 4;
	add.s32 	%r89, %r89, 4;
	add.s32 	%r88, %r88, 4;
	setp.ne.s32 	%p50, %r90, 0;
	@%p50 bra 	$L__BB1_18;
	add.s32 	%r93, %r91, -1;
$L__BB1_28:
	setp.eq.s32 	%p51, %r17, 0;
	@%p51 bra 	$L__BB1_34;
	add.s32 	%r36, %r93, %r15;
	setp.gt.s32 	%p52, %r36, -1;
	setp.lt.s32 	%p53, %r36, %r57;
	and.pred  	%p54, %p52, %p53;
	and.pred  	%p56, %p1, %p54;
	add.s32 	%r77, %r36, %r24;
	cvt.s64.s32 	%rd47, %r77;
	add.s64 	%rd5, %rd3, %rd47;
	not.pred 	%p57, %p56;
	@%p57 bra 	$L__BB1_31;
	mov.b16 	%rs42, 1;
	st.global.u8 	[%rd5], %rs42;
$L__BB1_31:
	add.s32 	%r78, %r36, 1;
	setp.gt.s32 	%p58, %r78, -1;
	setp.lt.s32 	%p59, %r78, %r57;
	and.pred  	%p60, %p58, %p59;
	and.pred  	%p61, %p1, %p60;
	not.pred 	%p62, %p61;
	@%p62 bra 	$L__BB1_33;
	mov.b16 	%rs43, 1;
	st.global.u8 	[%rd5+1], %rs43;
$L__BB1_33:
	add.s32 	%r93, %r93, 2;
$L__BB1_34:
	add.s32 	%r39, %r93, %r15;
	setp.gt.s32 	%p63, %r39, -1;
	setp.lt.s32 	%p64, %r39, %r57;
	and.pred  	%p65, %p63, %p64;
	and.pred  	%p67, %p1, %p65;
	not.pred 	%p68, %p67;
	@%p68 bra 	$L__BB1_36;
	add.s32 	%r79, %r39, %r24;
	cvt.s64.s32 	%rd48, %r79;
	add.s64 	%rd49, %rd3, %rd48;
	mov.b16 	%rs44, 1;
	st.global.u8 	[%rd49], %rs44;
$L__BB1_36:
	add.s32 	%r40, %r87, 1;
	setp.ne.s32 	%p69, %r87, %r60;
	mov.u32 	%r87, %r40;
	@%p69 bra 	$L__BB1_16;
$L__BB1_37:
	ld.param.s8 	%rs45, [changeDetection_kernel_param_9];
	setp.eq.s16 	%p70, %rs45, 0;
	@%p70 bra 	$L__BB1_44;
	max.s32 	%r41, %r59, 1;
	and.b32  	%r42, %r41, 3;
	setp.lt.s32 	%p71, %r59, 4;
	mov.b32 	%r96, 0;
	@%p71 bra 	$L__BB1_41;
	and.b32  	%r96, %r41, 2147483644;
	neg.s32 	%r95, %r96;
	shl.b32 	%r45, %r4, 2;
	mul.wide.s32 	%rd53, %r4, 4;
$L__BB1_40:
	mul.wide.s32 	%rd50, %r94, 4;
	add.s64 	%rd51, %rd2, %rd50;
	ld.global.nc.f32 	%f66, [%rd51];
	add.s64 	%rd52, %rd1, %rd50;
	st.global.f32 	[%rd52], %f66;
	add.s64 	%rd54, %rd51, %rd53;
	ld.global.nc.f32 	%f67, [%rd54];
	add.s64 	%rd55, %rd52, %rd53;
	st.global.f32 	[%rd55], %f67;
	add.s64 	%rd56, %rd54, %rd53;
	ld.global.nc.f32 	%f68, [%rd56];
	add.s64 	%rd57, %rd55, %rd53;
	st.global.f32 	[%rd57], %f68;
	add.s64 	%rd58, %rd56, %rd53;
	ld.global.nc.f32 	%f69, [%rd58];
	add.s64 	%rd59, %rd57, %rd53;
	st.global.f32 	[%rd59], %f69;
	add.s32 	%r95, %r95, 4;
	add.s32 	%r94, %r94, %r45;
	setp.ne.s32 	%p72, %r95, 0;
	@%p72 bra 	$L__BB1_40;
$L__BB1_41:
	setp.eq.s32 	%p73, %r42, 0;
	@%p73 bra 	$L__BB1_44;
	mul.lo.s32 	%r81, %r96, %r58;
	mad.lo.s32 	%r82, %r81, %r57, %r2;
	add.s32 	%r98, %r82, %r1;
	neg.s32 	%r97, %r42;
$L__BB1_43:
	.pragma "nounroll";
	mul.wide.s32 	%rd60, %r98, 4;
	add.s64 	%rd61, %rd2, %rd60;
	ld.global.nc.f32 	%f70, [%rd61];
	add.s64 	%rd62, %rd1, %rd60;
	st.global.f32 	[%rd62], %f70;
	add.s32 	%r98, %r98, %r4;
	add.s32 	%r97, %r97, 1;
	setp.ne.s32 	%p74, %r97, 0;
	@%p74 bra 	$L__BB1_43;
$L__BB1_44:
	ret;

}
	// .globl	changePropagation_kernel
.visible .entry changePropagation_kernel(
	.param .u64 .ptr .align 1 changePropagation_kernel_param_0,
	.param .u64 .ptr .align 1 changePropagation_kernel_param_1,
	.param .u32 changePropagation_kernel_param_2,
	.param .u32 changePropagation_kernel_param_3,
	.param .u32 changePropagation_kernel_param_4,
	.param .u32 changePropagation_kernel_param_5
)
{
	.reg .pred 	%p<80>;
	.reg .b16 	%rs<53>;
	.reg .b32 	%r<48>;
	.reg .b64 	%rd<17>;

	ld.param.u64 	%rd5, [changePropagation_kernel_param_0];
	ld.param.u64 	%rd4, [changePropagation_kernel_param_1];
	ld.param.u32 	%r24, [changePropagation_kernel_param_2];
	ld.param.u32 	%r25, [changePropagation_kernel_param_3];
	ld.param.u32 	%r26, [changePropagation_kernel_param_4];
	ld.param.u32 	%r27, [changePropagation_kernel_param_5];
	cvta.to.global.u64 	%rd1, %rd5;
	mov.u32 	%r28, %ctaid.x;
	mov.u32 	%r29, %ntid.x;
	mov.u32 	%r30, %tid.x;
	mad.lo.s32 	%r1, %r28, %r29, %r30;
	mul.lo.s32 	%r31, %r25, %r24;
	setp.ge.s32 	%p19, %r1, %r31;
	@%p19 bra 	$L__BB2_37;
	div.s32 	%r3, %r1, %r24;
	mul.lo.s32 	%r32, %r3, %r24;
	sub.s32 	%r2, %r1, %r32;
	or.b32  	%r33, %r26, %r27;
	setp.lt.s32 	%p20, %r33, 0;
	mov.b16 	%rs47, 0;
	@%p20 bra 	$L__BB2_36;
	neg.s32 	%r43, %r26;
	sub.s32 	%r5, %r2, %r27;
	setp.gt.s32 	%p21, %r5, -1;
	setp.lt.s32 	%p22, %r5, %r24;
	and.pred  	%p1, %p21, %p22;
	sub.s32 	%r6, 1, %r27;
	and.b32  	%r7, %r27, 1;
	add.s32 	%r34, %r6, %r2;
	setp.gt.s32 	%p23, %r34, -1;
	setp.lt.s32 	%p24, %r34, %r24;
	and.pred  	%p2, %p23, %p24;
	add.s32 	%r35, %r5, 2;
	setp.gt.s32 	%p25, %r35, -1;
	setp.lt.s32 	%p26, %r35, %r24;
	and.pred  	%p3, %p25, %p26;
	sub.s32 	%r8, 3, %r27;
	neg.s32 	%r9, %r27;
	add.s32 	%r10, %r2, 1;
	mov.b16 	%rs47, 0;
	cvt.s64.s32 	%rd8, %r2;
	cvt.s64.s32 	%rd9, %r9;
	add.s64 	%rd10, %rd9, %rd8;
$L__BB2_3:
	add.s32 	%r36, %r43, %r3;
	setp.gt.s32 	%p27, %r36, -1;
	setp.lt.s32 	%p28, %r36, %r25;
	and.pred  	%p4, %p27, %p28;
	mul.lo.s32 	%r12, %r36, %r24;
	and.pred  	%p29, %p4, %p1;
	add.s32 	%r37, %r5, %r12;
	cvt.s64.s32 	%rd6, %r37;
	add.s64 	%rd2, %rd1, %rd6;
	not.pred 	%p30, %p29;
	@%p30 bra 	$L__BB2_7;
	and.b16  	%rs21, %rs47, 255;
	setp.ne.s16 	%p32, %rs21, 0;
	mov.pred 	%p73, -1;
	@%p32 bra 	$L__BB2_6;
	ld.global.nc.u8 	%rs22, [%rd2];
	cvt.u16.u8 	%rs23, %rs22;
	setp.ne.s16 	%p73, %rs23, 0;
$L__BB2_6:
	selp.u16 	%rs47, 1, 0, %p73;
$L__BB2_7:
	setp.eq.s32 	%p33, %r7, 0;
	mov.u32 	%r44, %r6;
	@%p33 bra 	$L__BB2_16;
	and.pred  	%p34, %p4, %p2;
	not.pred 	%p35, %p34;
	@%p35 bra 	$L__BB2_12;
	and.b16  	%rs24, %rs47, 255;
	setp.ne.s16 	%p37, %rs24, 0;
	mov.pred 	%p74, -1;
	@%p37 bra 	$L__BB2_11;
	cvt.s64.s32 	%rd7, %r12;
	add.s64 	%rd11, %rd10, %rd7;
	add.s64 	%rd12, %rd1, %rd11;
	ld.global.nc.u8 	%rs25, [%rd12+1];
	cvt.u16.u8 	%rs26, %rs25;
	setp.ne.s16 	%p74, %rs26, 0;
$L__BB2_11:
	selp.u16 	%rs47, 1, 0, %p74;
$L__BB2_12:
	and.pred  	%p38, %p4, %p3;
	not.pred 	%p39, %p38;
	mov.u32 	%r44, %r8;
	@%p39 bra 	$L__BB2_16;
	and.b16  	%rs27, %rs47, 255;
	setp.ne.s16 	%p41, %rs27, 0;
	mov.pred 	%p75, -1;
	@%p41 bra 	$L__BB2_15;
	ld.global.nc.u8 	%rs28, [%rd2+2];
	cvt.u16.u8 	%rs29, %rs28;
	setp.ne.s16 	%p75, %rs29, 0;
$L__BB2_15:
	selp.u16 	%rs47, 1, 0, %p75;
	mov.u32 	%r44, %r8;
$L__BB2_16:
	setp.lt.u32 	%p42, %r27, 2;
	@%p42 bra 	$L__BB2_35;
	add.s32 	%r47, %r9, %r44;
	add.s32 	%r46, %r10, %r44;
	add.s32 	%r38, %r2, %r44;
	add.s32 	%r45, %r38, %r12;
$L__BB2_18:
	add.s32 	%r39, %r46, -1;
	setp.gt.s32 	%p43, %r39, -1;
	setp.lt.s32 	%p44, %r39, %r24;
	and.pred  	%p45, %p43, %p44;
	and.pred  	%p46, %p4, %p45;
	cvt.s64.s32 	%rd13, %r45;
	add.s64 	%rd3, %rd1, %rd13;
	not.pred 	%p47, %p46;
	@%p47 bra 	$L__BB2_22;
	and.b16  	%rs30, %rs47, 255;
	setp.ne.s16 	%p49, %rs30, 0;
	mov.pred 	%p76, -1;
	@%p49 bra 	$L__BB2_21;
	ld.global.nc.u8 	%rs31, [%rd3];
	cvt.u16.u8 	%rs32, %rs31;
	setp.ne.s16 	%p76, %rs32, 0;
$L__BB2_21:
	selp.u16 	%rs47, 1, 0, %p76;
$L__BB2_22:
	setp.gt.s32 	%p50, %r46, -1;
	setp.lt.s32 	%p51, %r46, %r24;
	and.pred  	%p52, %p50, %p51;
	and.pred  	%p53, %p4, %p52;
	not.pred 	%p54, %p53;
	@%p54 bra 	$L__BB2_26;
	and.b16  	%rs33, %rs47, 255;
	setp.ne.s16 	%p56, %rs33, 0;
	mov.pred 	%p77, -1;
	@%p56 bra 	$L__BB2_25;
	ld.global.nc.u8 	%rs34, [%rd3+1];
	cvt.u16.u8 	%rs35, %rs34;
	setp.ne.s16 	%p77, %rs35, 0;
$L__BB2_25:
	selp.u16 	%rs47, 1, 0, %p77;
$L__BB2_26:
	add.s32 	%r40, %r46, 1;
	setp.gt.s32 	%p57, %r40, -1;
	setp.lt.s32 	%p58, %r40, %r24;
	and.pred  	%p59, %p57, %p58;
	and.pred  	%p60, %p4, %p59;
	not.pred 	%p61, %p60;
	@%p61 bra 	$L__BB2_30;
	and.b16  	%rs36, %rs47, 255;
	setp.ne.s16 	%p63, %rs36, 0;
	mov.pred 	%p78, -1;
	@%p63 bra 	$L__BB2_29;
	ld.global.nc.u8 	%rs37, [%rd3+2];
	cvt.u16.u8 	%rs38, %rs37;
	setp.ne.s16 	%p78, %rs38, 0;
$L__BB2_29:
	selp.u16 	%rs47, 1, 0, %p78;
$L__BB2_30:
	add.s32 	%r41, %r46, 2;
	setp.gt.s32 	%p64, %r41, -1;
	setp.lt.s32 	%p65, %r41, %r24;
	and.pred  	%p66, %p64, %p65;
	and.pred  	%p67, %p4, %p66;
	not.pred 	%p68, %p67;
	@%p68 bra 	$L__BB2_34;
	and.b16  	%rs39, %rs47, 255;
	setp.ne.s16 	%p70, %rs39, 0;
	mov.pred 	%p79, -1;
	@%p70 bra 	$L__BB2_33;
	ld.global.nc.u8 	%rs40, [%rd3+3];
	cvt.u16.u8 	%rs41, %rs40;
	setp.ne.s16 	%p79, %rs41, 0;
$L__BB2_33:
	selp.u16 	%rs47, 1, 0, %p79;
$L__BB2_34:
	add.s32 	%r47, %r47, 4;
	add.s32 	%r46, %r46, 4;
	add.s32 	%r45, %r45, 4;
	setp.ne.s32 	%p71, %r47, 1;
	@%p71 bra 	$L__BB2_18;
$L__BB2_35:
	add.s32 	%r23, %r43, 1;
	setp.ne.s32 	%p72, %r43, %r26;
	mov.u32 	%r43, %r23;
	@%p72 bra 	$L__BB2_3;
$L__BB2_36:
	mad.lo.s32 	%r42, %r3, %r24, %r2;
	cvt.s64.s32 	%rd14, %r42;
	cvta.to.global.u64 	%rd15, %rd4;
	add.s64 	%rd16, %rd15, %rd14;
	st.global.u8 	[%rd16], %rs47;
$L__BB2_37:
	ret;

}
	// .globl	genXMatrix_kernel
.visible .entry genXMatrix_kernel(
	.param .u64 .ptr .align 1 genXMatrix_kernel_param_0,
	.param .u64 .ptr .align 1 genXMatrix_kernel_param_1,
	.param .u64 .ptr .align 1 genXMatrix_kernel_param_2,
	.param .u32 genXMatrix_kernel_param_3,
	.param .u32 genXMatrix_kernel_param_4,
	.param .u32 genXMatrix_kernel_param_5,
	.param .u32 genXMatrix_kernel_param_6,
	.param .u32 genXMatrix_kernel_param_7,
	.param .u32 genXMatrix_kernel_param_8
)
{
	.reg .pred 	%p<34>;
	.reg .b32 	%r<175>;
	.reg .b32 	%f<61>;
	.reg .b64 	%rd<104>;

	ld.param.u64 	%rd5, [genXMatrix_kernel_param_0];
	ld.param.u64 	%rd6, [genXMatrix_kernel_param_1];
	ld.param.u64 	%rd4, [genXMatrix_kernel_param_2];
	ld.param.u32 	%r73, [genXMatrix_kernel_param_3];
	ld.param.u32 	%r74, [genXMatrix_kernel_param_4];
	ld.param.u32 	%r76, [genXMatrix_kernel_param_6];
	ld.param.u32 	%r78, [genXMatrix_kernel_param_8];
	cvta.to.global.u64 	%rd1, %rd5;
	cvta.to.global.u64 	%rd2, %rd6;
	mov.u32 	%r79, %ctaid.x;
	mov.u32 	%r80, %ntid.y;
	mov.u32 	%r81, %tid.y;
	mad.lo.s32 	%r1, %r79, %r80, %r81;
	setp.ge.s32 	%p2, %r1, %r78;
	@%p2 bra 	$L__BB3_43;
	ld.param.u32 	%r145, [genXMatrix_kernel_param_7];
	ld.param.u32 	%r138, [genXMatrix_kernel_param_5];
	cvta.to.global.u64 	%rd7, %rd4;
	mov.u32 	%r2, %tid.z;
	mov.u32 	%r3, %tid.x;
	mul.wide.s32 	%rd8, %r1, 4;
	add.s64 	%rd9, %rd7, %rd8;
	ld.global.nc.u32 	%r82, [%rd9];
	div.s32 	%r7, %r82, %r76;
	mul.lo.s32 	%r83, %r7, %r76;
	sub.s32 	%r4, %r82, %r83;
	add.s32 	%r84, %r73, -1;
	shr.u32 	%r85, %r84, 31;
	add.s32 	%r86, %r84, %r85;
	shr.s32 	%r87, %r86, 1;
	neg.s32 	%r5, %r87;
	sub.s32 	%r88, %r3, %r87;
	add.s32 	%r6, %r88, %r4;
	add.s32 	%r89, %r74, -1;
	shr.u32 	%r90, %r89, 31;
	add.s32 	%r91, %r89, %r90;
	shr.s32 	%r92, %r91, 1;
	neg.s32 	%r8, %r92;
	sub.s32 	%r93, %r2, %r92;
	add.s32 	%r9, %r93, %r7;
	mul.lo.s32 	%r94, %r73, %r1;
	mul.lo.s32 	%r10, %r94, %r74;
	setp.gt.s32 	%p3, %r6, -1;
	setp.lt.s32 	%p4, %r6, %r76;
	and.pred  	%p5, %p3, %p4;
	setp.gt.s32 	%p6, %r9, -1;
	setp.lt.s32 	%p7, %r9, %r145;
	and.pred  	%p8, %p6, %p7;
	and.pred  	%p1, %p5, %p8;
	setp.lt.s32 	%p10, %r138, 1;
	@%p10 bra 	$L__BB3_43;
	ld.param.u32 	%r139, [genXMatrix_kernel_param_5];
	cvt.u64.u32 	%rd10, %r3;
	mul.lo.s32 	%r96, %r73, %r2;
	cvt.s64.s32 	%rd11, %r96;
	mul.lo.s32 	%r97, %r10, %r139;
	cvt.s64.s32 	%rd12, %r97;
	mul.lo.s32 	%r11, %r74, %r73;
	add.s64 	%rd13, %rd11, %rd10;
	add.s64 	%rd3, %rd13, %rd12;
	setp.lt.u32 	%p11, %r139, 8;
	mov.b32 	%r173, 0;
	@%p11 bra 	$L__BB3_21;
	ld.param.u32 	%r146, [genXMatrix_kernel_param_7];
	ld.param.u32 	%r140, [genXMatrix_kernel_param_5];
	and.b32  	%r99, %r140, 2147483640;
	neg.s32 	%r171, %r99;
	add.s32 	%r100, %r3, %r4;
	add.s32 	%r101, %r100, %r5;
	add.s32 	%r102, %r2, %r7;
	add.s32 	%r103, %r102, %r8;
	mad.lo.s32 	%r104, %r146, 7, %r103;
	mad.lo.s32 	%r170, %r76, %r104, %r101;
	mad.lo.s32 	%r105, %r146, 6, %r103;
	mad.lo.s32 	%r169, %r76, %r105, %r101;
	mad.lo.s32 	%r106, %r146, 5, %r103;
	mad.lo.s32 	%r168, %r76, %r106, %r101;
	shl.b32 	%r107, %r146, 2;
	add.s32 	%r108, %r103, %r107;
	mad.lo.s32 	%r167, %r76, %r108, %r101;
	mad.lo.s32 	%r109, %r146, 3, %r103;
	mad.lo.s32 	%r166, %r76, %r109, %r101;
	shl.b32 	%r110, %r146, 1;
	add.s32 	%r111, %r103, %r110;
	mad.lo.s32 	%r165, %r76, %r111, %r101;
	add.s32 	%r112, %r103, %r146;
	mad.lo.s32 	%r164, %r76, %r112, %r101;
	mad.lo.s32 	%r163, %r76, %r9, %r101;
	shl.b32 	%r161, %r11, 1;
	mul.lo.s32 	%r160, %r11, 3;
	shl.b32 	%r159, %r11, 2;
	mul.lo.s32 	%r158, %r11, 5;
	mul.lo.s32 	%r157, %r11, 6;
	mul.lo.s32 	%r156, %r11, 7;
	mov.b32 	%r155, 0;
	not.pred 	%p12, %p1;
	mov.u32 	%r162, %r11;
$L__BB3_4:
	.pragma "nounroll";
	mov.f32 	%f46, 0f00000000;
	@%p12 bra 	$L__BB3_6;
	mul.wide.s32 	%rd14, %r163, 4;
	add.s64 	%rd15, %rd2, %rd14;
	ld.global.nc.f32 	%f46, [%rd15];
$L__BB3_6:
	cvt.s64.s32 	%rd16, %r155;
	add.s64 	%rd17, %rd3, %rd16;
	shl.b64 	%rd18, %rd17, 2;
	add.s64 	%rd19, %rd1, %rd18;
	st.global.f32 	[%rd19], %f46;
	mov.f32 	%f47, 0f00000000;
	@%p12 bra 	$L__BB3_8;
	mul.wide.s32 	%rd20, %r164, 4;
	add.s64 	%rd21, %rd2, %rd20;
	ld.global.nc.f32 	%f47, [%rd21];
$L__BB3_8:
	cvt.s64.s32 	%rd22, %r162;
	add.s64 	%rd23, %rd3, %rd22;
	shl.b64 	%rd24, %rd23, 2;
	add.s64 	%rd25, %rd1, %rd24;
	st.global.f32 	[%rd25], %f47;
	mov.f32 	%f48, 0f00000000;
	@%p12 bra 	$L__BB3_10;
	mul.wide.s32 	%rd26, %r165, 4;
	add.s64 	%rd27, %rd2, %rd26;
	ld.global.nc.f32 	%f48, [%rd27];
$L__BB3_10:
	cvt.s64.s32 	%rd28, %r161;
	add.s64 	%rd29, %rd3, %rd28;
	shl.b64 	%rd30, %rd29, 2;
	add.s64 	%rd31, %rd1, %rd30;
	st.global.f32 	[%rd31], %f48;
	mov.f32 	%f49, 0f00000000;
	@%p12 bra 	$L__BB3_12;
	mul.wide.s32 	%rd32, %r166, 4;
	add.s64 	%rd33, %rd2, %rd32;
	ld.global.nc.f32 	%f49, [%rd33];
$L__BB3_12:
	cvt.s64.s32 	%rd34, %r160;
	add.s64 	%rd35, %rd3, %rd34;
	shl.b64 	%rd36, %rd35, 2;
	add.s64 	%rd37, %rd1, %rd36;
	st.global.f32 	[%rd37], %f49;
	mov.f32 	%f50, 0f00000000;
	@%p12 bra 	$L__BB3_14;
	mul.wide.s32 	%rd38, %r167, 4;
	add.s64 	%rd39, %rd2, %rd38;
	ld.global.nc.f32 	%f50, [%rd39];
$L__BB3_14:
	cvt.s64.s32 	%rd40, %r159;
	add.s64 	%rd41, %rd3, %rd40;
	shl.b64 	%rd42, %rd41, 2;
	add.s64 	%rd43, %rd1, %rd42;
	st.global.f32 	[%rd43], %f50;
	mov.f32 	%f51, 0f00000000;
	@%p12 bra 	$L__BB3_16;
	mul.wide.s32 	%rd44, %r168, 4;
	add.s64 	%rd45, %rd2, %rd44;
	ld.global.nc.f32 	%f51, [%rd45];
$L__BB3_16:
	cvt.s64.s32 	%rd46, %r158;
	add.s64 	%rd47, %rd3, %rd46;
	shl.b64 	%rd48, %rd47, 2;
	add.s64 	%rd49, %rd1, %rd48;
	st.global.f32 	[%rd49], %f51;
	mov.f32 	%f52, 0f00000000;
	@%p12 bra 	$L__BB3_18;
	mul.wide.s32 	%rd50, %r169, 4;
	add.s64 	%rd51, %rd2, %rd50;
	ld.global.nc.f32 	%f52, [%rd51];
$L__BB3_18:
	cvt.s64.s32 	%rd52, %r157;
	add.s64 	%rd53, %rd3, %rd52;
	shl.b64 	%rd54, %rd53, 2;
	add.s64 	%rd55, %rd1, %rd54;
	st.global.f32 	[%rd55], %f52;
	mov.f32 	%f53, 0f00000000;
	@%p12 bra 	$L__BB3_20;
	mul.wide.s32 	%rd56, %r170, 4;
	add.s64 	%rd57, %rd2, %rd56;
	ld.global.nc.f32 	%f53, [%rd57];
$L__BB3_20:
	ld.param.u32 	%r147, [genXMatrix_kernel_param_7];
	ld.param.u32 	%r141, [genXMatrix_kernel_param_5];
	and.b32  	%r173, %r141, 2147483640;
	cvt.s64.s32 	%rd58, %r156;
	add.s64 	%rd59, %rd3, %rd58;
	shl.b64 	%rd60, %rd59, 2;
	add.s64 	%rd61, %rd1, %rd60;
	st.global.f32 	[%rd61], %f53;
	add.s32 	%r171, %r171, 8;
	mul.lo.s32 	%r113, %r147, %r76;
	shl.b32 	%r114, %r113, 3;
	add.s32 	%r170, %r170, %r114;
	add.s32 	%r169, %r169, %r114;
	add.s32 	%r168, %r168, %r114;
	add.s32 	%r167, %r167, %r114;
	add.s32 	%r166, %r166, %r114;
	add.s32 	%r165, %r165, %r114;
	add.s32 	%r164, %r164, %r114;
	add.s32 	%r163, %r163, %r114;
	shl.b32 	%r115, %r11, 3;
	add.s32 	%r162, %r162, %r115;
	add.s32 	%r161, %r161, %r115;
	add.s32 	%r160, %r160, %r115;
	add.s32 	%r159, %r159, %r115;
	add.s32 	%r158, %r158, %r115;
	add.s32 	%r157, %r157, %r115;
	add.s32 	%r156, %r156, %r115;
	add.s32 	%r155, %r155, %r115;
	setp.ne.s32 	%p20, %r171, 0;
	@%p20 bra 	$L__BB3_4;
$L__BB3_21:
	ld.param.u32 	%r142, [genXMatrix_kernel_param_5];
	and.b32  	%r63, %r142, 7;
	setp.eq.s32 	%p21, %r63, 0;
	@%p21 bra 	$L__BB3_43;
	ld.param.u32 	%r143, [genXMatrix_kernel_param_5];
	and.b32  	%r64, %r143, 3;
	setp.lt.u32 	%p22, %r63, 4;
	@%p22 bra 	$L__BB3_32;
	mov.f32 	%f54, 0f00000000;
	not.pred 	%p23, %p1;
	@%p23 bra 	$L__BB3_25;
	ld.param.u32 	%r148, [genXMatrix_kernel_param_7];
	mad.lo.s32 	%r116, %r173, %r148, %r9;
	mad.lo.s32 	%r117, %r116, %r76, %r6;
	mul.wide.s32 	%rd62, %r117, 4;
	add.s64 	%rd63, %rd2, %rd62;
	ld.global.nc.f32 	%f54, [%rd63];
$L__BB3_25:
	mul.lo.s32 	%r65, %r11, %r173;
	cvt.s64.s32 	%rd64, %r65;
	add.s64 	%rd65, %rd3, %rd64;
	shl.b64 	%rd66, %rd65, 2;
	add.s64 	%rd67, %rd1, %rd66;
	st.global.f32 	[%rd67], %f54;
	mov.f32 	%f55, 0f00000000;
	@%p23 bra 	$L__BB3_27;
	ld.param.u32 	%r149, [genXMatrix_kernel_param_7];
	mad.lo.s32 	%r118, %r149, %r173, %r149;
	add.s32 	%r119, %r118, %r9;
	mad.lo.s32 	%r120, %r119, %r76, %r6;
	mul.wide.s32 	%rd68, %r120, 4;
	add.s64 	%rd69, %rd2, %rd68;
	ld.global.nc.f32 	%f55, [%rd69];
$L__BB3_27:
	add.s32 	%r66, %r65, %r11;
	cvt.s64.s32 	%rd70, %r66;
	add.s64 	%rd71, %rd3, %rd70;
	shl.b64 	%rd72, %rd71, 2;
	add.s64 	%rd73, %rd1, %rd72;
	st.global.f32 	[%rd73], %f55;
	mov.f32 	%f56, 0f00000000;
	@%p23 bra 	$L__BB3_29;
	ld.param.u32 	%r150, [genXMatrix_kernel_param_7];
	add.s32 	%r121, %r173, 2;
	mad.lo.s32 	%r122, %r121, %r150, %r9;
	mad.lo.s32 	%r123, %r122, %r76, %r6;
	mul.wide.s32 	%rd74, %r123, 4;
	add.s64 	%rd75, %rd2, %rd74;
	ld.global.nc.f32 	%f56, [%rd75];
$L__BB3_29:
	add.s32 	%r67, %r66, %r11;
	cvt.s64.s32 	%rd76, %r67;
	add.s64 	%rd77, %rd3, %rd76;
	shl.b64 	%rd78, %rd77, 2;
	add.s64 	%rd79, %rd1, %rd78;
	st.global.f32 	[%rd79], %f56;
	mov.f32 	%f57, 0f00000000;
	@%p23 bra 	$L__BB3_31;
	ld.param.u32 	%r151, [genXMatrix_kernel_param_7];
	add.s32 	%r124, %r173, 3;
	mad.lo.s32 	%r125, %r124, %r151, %r9;
	mad.lo.s32 	%r126, %r125, %r76, %r6;
	mul.wide.s32 	%rd80, %r126, 4;
	add.s64 	%rd81, %rd2, %rd80;
	ld.global.nc.f32 	%f57, [%rd81];
$L__BB3_31:
	add.s32 	%r127, %r67, %r11;
	cvt.s64.s32 	%rd82, %r127;
	add.s64 	%rd83, %rd3, %rd82;
	shl.b64 	%rd84, %rd83, 2;
	add.s64 	%rd85, %rd1, %rd84;
	st.global.f32 	[%rd85], %f57;
	add.s32 	%r173, %r173, 4;
$L__BB3_32:
	setp.eq.s32 	%p27, %r64, 0;
	@%p27 bra 	$L__BB3_43;
	setp.eq.s32 	%p28, %r64, 1;
	@%p28 bra 	$L__BB3_39;
	mov.f32 	%f58, 0f00000000;
	not.pred 	%p29, %p1;
	@%p29 bra 	$L__BB3_36;
	ld.param.u32 	%r152, [genXMatrix_kernel_param_7];
	mad.lo.s32 	%r128, %r173, %r152, %r9;
	mad.lo.s32 	%r129, %r128, %r76, %r6;
	mul.wide.s32 	%rd86, %r129, 4;
	add.s64 	%rd87, %rd2, %rd86;
	ld.global.nc.f32 	%f58, [%rd87];
$L__BB3_36:
	mul.lo.s32 	%r70, %r11, %r173;
	cvt.s64.s32 	%rd88, %r70;
	add.s64 	%rd89, %rd3, %rd88;
	shl.b64 	%rd90, %rd89, 2;
	add.s64 	%rd91, %rd1, %rd90;
	st.global.f32 	[%rd91], %f58;
	mov.f32 	%f59, 0f00000000;
	@%p29 bra 	$L__BB3_38;
	ld.param.u32 	%r153, [genXMatrix_kernel_param_7];
	mad.lo.s32 	%r130, %r153, %r173, %r153;
	add.s32 	%r131, %r130, %r9;
	mad.lo.s32 	%r132, %r131, %r76, %r6;
	mul.wide.s32 	%rd92, %r132, 4;
	add.s64 	%rd93, %rd2, %rd92;
	ld.global.nc.f32 	%f59, [%rd93];
$L__BB3_38:
	add.s32 	%r133, %r70, %r11;
	cvt.s64.s32 	%rd94, %r133;
	add.s64 	%rd95, %rd3, %rd94;
	shl.b64 	%rd96, %rd95, 2;
	add.s64 	%rd97, %rd1, %rd96;
	st.global.f32 	[%rd97], %f59;
	add.s32 	%r173, %r173, 2;
$L__BB3_39:
	ld.param.u32 	%r144, [genXMatrix_kernel_param_5];
	and.b32  	%r134, %r144, 1;
	setp.eq.b32 	%p31, %r134, 1;
	not.pred 	%p32, %p31;
	@%p32 bra 	$L__BB3_43;
	mov.f32 	%f60, 0f00000000;
	not.pred 	%p33, %p1;
	@%p33 bra 	$L__BB3_42;
	ld.param.u32 	%r154, [genXMatrix_kernel_param_7];
	mad.lo.s32 	%r135, %r173, %r154, %r9;
	mad.lo.s32 	%r136, %r135, %r76, %r6;
	mul.wide.s32 	%rd98, %r136, 4;
	add.s64 	%rd99, %rd2, %rd98;
	ld.global.nc.f32 	%f60, [%rd99];
$L__BB3_42:
	mul.lo.s32 	%r137, %r11, %r173;
	cvt.s64.s32 	%rd100, %r137;
	add.s64 	%rd101, %rd3, %rd100;
	shl.b64 	%rd102, %rd101, 2;
	add.s64 	%rd103, %rd1, %rd102;
	st.global.f32 	[%rd103], %f60;
$L__BB3_43:
	ret;

}
	// .globl	updateOutput_kernel
.visible .entry updateOutput_kernel(
	.param .u64 .ptr .align 1 updateOutput_kernel_param_0,
	.param .u64 .ptr .align 1 updateOutput_kernel_param_1,
	.param .u64 .ptr .align 1 updateOutput_kernel_param_2,
	.param .u32 updateOutput_kernel_param_3,
	.param .u32 updateOutput_kernel_param_4,
	.param .u32 updateOutput_kernel_param_5,
	.param .u8 updateOutput_kernel_param_6
)
{
	.reg .pred 	%p<4>;
	.reg .b16 	%rs<2>;
	.reg .b32 	%r<14>;
	.reg .b32 	%f<5>;
	.reg .b64 	%rd<13>;

	ld.param.u64 	%rd1, [updateOutput_kernel_param_0];
	ld.param.u64 	%rd2, [updateOutput_kernel_param_1];
	ld.param.u64 	%rd3, [updateOutput_kernel_param_2];
	ld.param.u32 	%r2, [updateOutput_kernel_param_3];
	ld.param.u32 	%r3, [updateOutput_kernel_param_4];
	ld.param.u32 	%r4, [updateOutput_kernel_param_5];
	ld.param.s8 	%rs1, [updateOutput_kernel_param_6];
	mov.u32 	%r5, %ctaid.x;
	mov.u32 	%r6, %ntid.x;
	mov.u32 	%r7, %tid.x;
	mad.lo.s32 	%r1, %r5, %r6, %r7;
	mul.lo.s32 	%r8, %r4, %r3;
	setp.ge.s32 	%p1, %r1, %r8;
	@%p1 bra 	$L__BB4_2;
	cvta.to.global.u64 	%rd4, %rd3;
	cvta.to.global.u64 	%rd5, %rd1;
	cvta.to.global.u64 	%rd6, %rd2;
	div.s32 	%r9, %r1, %r3;
	mul.lo.s32 	%r10, %r9, %r3;
	sub.s32 	%r11, %r1, %r10;
	mul.wide.s32 	%rd7, %r11, 4;
	add.s64 	%rd8, %rd4, %rd7;
	ld.global.nc.u32 	%r12, [%rd8];
	mul.wide.s32 	%rd9, %r1, 4;
	add.s64 	%rd10, %rd5, %rd9;
	ld.global.nc.f32 	%f1, [%rd10];
	setp.ne.s16 	%p2, %rs1, 0;
	setp.le.f32 	%p3, %f1, 0f00000000;
	selp.f32 	%f3, 0f00000000, %f1, %p3;
	selp.f32 	%f4, %f3, %f1, %p2;
	mad.lo.s32 	%r13, %r9, %r2, %r12;
	mul.wide.s32 	%rd11, %r13, 4;
	add.s64 	%rd12, %rd6, %rd11;
	st.global.f32 	[%rd12], %f4;
$L__BB4_2:
	ret;

}
	// .globl	maxPool2d_kernel
.visible .entry maxPool2d_kernel(
	.param .u64 .ptr .align 1 maxPool2d_kernel_param_0,
	.param .u64 .ptr .align 1 maxPool2d_kernel_param_1,
	.param .u64 .ptr .align 1 maxPool2d_kernel_param_2,
	.param .u32 maxPool2d_kernel_param_3,
	.param .u32 maxPool2d_kernel_param_4,
	.param .u32 maxPool2d_kernel_param_5,
	.param .u32 maxPool2d_kernel_param_6,
	.param .u32 maxPool2d_kernel_param_7,
	.param .u32 maxPool2d_kernel_param_8,
	.param .u32 maxPool2d_kernel_param_9,
	.param .u32 maxPool2d_kernel_param_10
)
{
	.reg .pred 	%p<123>;
	.reg .b32 	%r<173>;
	.reg .b32 	%f<145>;
	.reg .b64 	%rd<63>;

	ld.param.u64 	%rd8, [maxPool2d_kernel_param_0];
	ld.param.u64 	%rd9, [maxPool2d_kernel_param_1];
	ld.param.u64 	%rd7, [maxPool2d_kernel_param_2];
	ld.param.u32 	%r52, [maxPool2d_kernel_param_3];
	ld.param.u32 	%r45, [maxPool2d_kernel_param_4];
	ld.param.u32 	%r46, [maxPool2d_kernel_param_5];
	ld.param.u32 	%r47, [maxPool2d_kernel_param_6];
	ld.param.u32 	%r48, [maxPool2d_kernel_param_7];
	ld.param.u32 	%r49, [maxPool2d_kernel_param_8];
	ld.param.u32 	%r50, [maxPool2d_kernel_param_9];
	ld.param.u32 	%r51, [maxPool2d_kernel_param_10];
	cvta.to.global.u64 	%rd1, %rd8;
	cvta.to.global.u64 	%rd2, %rd9;
	mov.u32 	%r53, %ctaid.x;
	mov.u32 	%r54, %ntid.x;
	mov.u32 	%r55, %tid.x;
	mad.lo.s32 	%r1, %r53, %r54, %r55;
	setp.ge.s32 	%p1, %r1, %r52;
	@%p1 bra 	$L__BB5_101;
	cvta.to.global.u64 	%rd10, %rd7;
	mul.wide.s32 	%rd11, %r1, 4;
	add.s64 	%rd12, %rd10, %rd11;
	ld.global.nc.u32 	%r56, [%rd12];
	div.s32 	%r57, %r56, %r47;
	mul.lo.s32 	%r58, %r57, %r47;
	sub.s32 	%r59, %r56, %r58;
	div.s32 	%r2, %r57, %r50;
	div.s32 	%r3, %r59, %r51;
	setp.lt.s32 	%p2, %r45, 1;
	@%p2 bra 	$L__BB5_101;
	setp.lt.s32 	%p3, %r50, 1;
	mul.lo.s32 	%r4, %r3, %r51;
	@%p3 bra 	$L__BB5_90;
	setp.lt.s32 	%p12, %r51, 1;
	@%p12 bra 	$L__BB5_82;
	and.b32  	%r5, %r51, 15;
	and.b32  	%r6, %r51, 7;
	and.b32  	%r7, %r51, 2147483632;
	and.b32  	%r8, %r51, 3;
	mul.lo.s32 	%r9, %r2, %r50;
	mov.b32 	%r160, 0;
$L__BB5_5:
	mul.lo.s32 	%r11, %r160, %r46;
	mov.f32 	%f108, 0fFF800000;
	mov.b32 	%r161, 0;
$L__BB5_6:
	setp.lt.u32 	%p19, %r51, 16;
	add.s32 	%r13, %r161, %r9;
	add.s32 	%r120, %r13, %r11;
	mul.lo.s32 	%r14, %r120, %r47;
	mov.b32 	%r164, 0;
	@%p19 bra 	$L__BB5_41;
	mov.b32 	%r162, 0;
$L__BB5_8:
	.pragma "nounroll";
	setp.ge.s32 	%p20, %r13, %r46;
	add.s32 	%r16, %r162, %r4;
	setp.ge.s32 	%p21, %r16, %r47;
	add.s32 	%r122, %r16, %r14;
	mul.wide.s32 	%rd57, %r122, 4;
	add.s64 	%rd3, %rd1, %rd57;
	or.pred  	%p22, %p20, %p21;
	@%p22 bra 	$L__BB5_10;
	ld.global.nc.f32 	%f73, [%rd3];
	max.f32 	%f108, %f108, %f73;
$L__BB5_10:
	add.s32 	%r123, %r16, 1;
	setp.ge.s32 	%p24, %r123, %r47;
	or.pred  	%p25, %p20, %p24;
	@%p25 bra 	$L__BB5_12;
	ld.global.nc.f32 	%f74, [%rd3+4];
	max.f32 	%f108, %f108, %f74;
$L__BB5_12:
	add.s32 	%r124, %r16, 2;
	setp.ge.s32 	%p27, %r124, %r47;
	or.pred  	%p28, %p20, %p27;
	@%p28 bra 	$L__BB5_14;
	ld.global.nc.f32 	%f75, [%rd3+8];
	max.f32 	%f108, %f108, %f75;
$L__BB5_14:
	add.s32 	%r125, %r16, 3;
	setp.ge.s32 	%p30, %r125, %r47;
	or.pred  	%p31, %p20, %p30;
	@%p31 bra 	$L__BB5_16;
	ld.global.nc.f32 	%f76, [%rd3+12];
	max.f32 	%f108, %f108, %f76;
$L__BB5_16:
	add.s32 	%r126, %r16, 4;
	setp.ge.s32 	%p33, %r126, %r47;
	or.pred  	%p34, %p20, %p33;
	@%p34 bra 	$L__BB5_18;
	ld.global.nc.f32 	%f77, [%rd3+16];
	max.f32 	%f108, %f108, %f77;
$L__BB5_18:
	add.s32 	%r127, %r16, 5;
	setp.ge.s32 	%p36, %r127, %r47;
	or.pred  	%p37, %p20, %p36;
	@%p37 bra 	$L__BB5_20;
	ld.global.nc.f32 	%f78, [%rd3+20];
	max.f32 	%f108, %f108, %f78;
$L__BB5_20:
	add.s32 	%r128, %r16, 6;
	setp.ge.s32 	%p39, %r128, %r47;
	or.pred  	%p40, %p20, %p39;
	@%p40 bra 	$L__BB5_22;
	ld.global.nc.f32 	%f79, [%rd3+24];
	max.f32 	%f108, %f108, %f79;
$L__BB5_22:
	add.s32 	%r129, %r16, 7;
	setp.ge.s32 	%p42, %r129, %r47;
	or.pred  	%p43, %p20, %p42;
	@%p43 bra 	$L__BB5_24;
	ld.global.nc.f32 	%f80, [%rd3+28];
	max.f32 	%f108, %f108, %f80;
$L__BB5_24:
	add.s32 	%r130, %r16, 8;
	setp.ge.s32 	%p45, %r130, %r47;
	or.pred  	%p46, %p20, %p45;
	@%p46 bra 	$L__BB5_26;
	ld.global.nc.f32 	%f81, [%rd3+32];
	max.f32 	%f108, %f108, %f81;
$L__BB5_26:
	add.s32 	%r131, %r16, 9;
	setp.ge.s32 	%p48, %r131, %r47;
	or.pred  	%p49, %p20, %p48;
	@%p49 bra 	$L__BB5_28;
	ld.global.nc.f32 	%f82, [%rd3+36];
	max.f32 	%f108, %f108, %f82;
$L__BB5_28:
	add.s32 	%r132, %r16, 10;
	setp.ge.s32 	%p51, %r132, %r47;
	or.pred  	%p52, %p20, %p51;
	@%p52 bra 	$L__BB5_30;
	ld.global.nc.f32 	%f83, [%rd3+40];
	max.f32 	%f108, %f108, %f83;
$L__BB5_30:
	add.s32 	%r133, %r16, 11;
	setp.ge.s32 	%p54, %r133, %r47;
	or.pred  	%p55, %p20, %p54;
	@%p55 bra 	$L__BB5_32;
	ld.global.nc.f32 	%f84, [%rd3+44];
	max.f32 	%f108, %f108, %f84;
$L__BB5_32:
	add.s32 	%r134, %r16, 12;
	setp.ge.s32 	%p57, %r134, %r47;
	or.pred  	%p58, %p20, %p57;
	@%p58 bra 	$L__BB5_34;
	ld.global.nc.f32 	%f85, [%rd3+48];
	max.f32 	%f108, %f108, %f85;
$L__BB5_34:
	add.s32 	%r135, %r16, 13;
	setp.ge.s32 	%p60, %r135, %r47;
	or.pred  	%p61, %p20, %p60;
	@%p61 bra 	$L__BB5_36;
	ld.global.nc.f32 	%f86, [%rd3+52];
	max.f32 	%f108, %f108, %f86;
$L__BB5_36:
	add.s32 	%r136, %r16, 14;
	setp.ge.s32 	%p63, %r136, %r47;
	or.pred  	%p64, %p20, %p63;
	@%p64 bra 	$L__BB5_38;
	ld.global.nc.f32 	%f87, [%rd3+56];
	max.f32 	%f108, %f108, %f87;
$L__BB5_38:
	add.s32 	%r137, %r16, 15;
	setp.ge.s32 	%p66, %r137, %r47;
	or.pred  	%p67, %p20, %p66;
	@%p67 bra 	$L__BB5_40;
	ld.global.nc.f32 	%f88, [%rd3+60];
	max.f32 	%f108, %f108, %f88;
$L__BB5_40:
	add.s32 	%r162, %r162, 16;
	setp.ne.s32 	%p68, %r162, %r7;
	mov.u32 	%r164, %r7;
	@%p68 bra 	$L__BB5_8;
$L__BB5_41:
	setp.eq.s32 	%p69, %r5, 0;
	@%p69 bra 	$L__BB5_80;
	add.s32 	%r138, %r5, -1;
	setp.lt.u32 	%p70, %r138, 7;
	@%p70 bra 	$L__BB5_60;
	setp.ge.s32 	%p71, %r13, %r46;
	add.s32 	%r19, %r164, %r4;
	setp.ge.s32 	%p72, %r19, %r47;
	add.s32 	%r140, %r19, %r14;
	mul.wide.s32 	%rd58, %r140, 4;
	add.s64 	%rd4, %rd1, %rd58;
	or.pred  	%p73, %p71, %p72;
	@%p73 bra 	$L__BB5_45;
	ld.global.nc.f32 	%f90, [%rd4];
	max.f32 	%f108, %f108, %f90;
$L__BB5_45:
	add.s32 	%r141, %r19, 1;
	setp.ge.s32 	%p75, %r141, %r47;
	or.pred  	%p76, %p71, %p75;
	@%p76 bra 	$L__BB5_47;
	ld.global.nc.f32 	%f91, [%rd4+4];
	max.f32 	%f108, %f108, %f91;
$L__BB5_47:
	add.s32 	%r142, %r19, 2;
	setp.ge.s32 	%p78, %r142, %r47;
	or.pred  	%p79, %p71, %p78;
	@%p79 bra 	$L__BB5_49;
	ld.global.nc.f32 	%f92, [%rd4+8];
	max.f32 	%f108, %f108, %f92;
$L__BB5_49:
	add.s32 	%r143, %r19, 3;
	setp.ge.s32 	%p81, %r143, %r47;
	or.pred  	%p82, %p71, %p81;
	@%p82 bra 	$L__BB5_51;
	ld.global.nc.f32 	%f93, [%rd4+12];
	max.f32 	%f108, %f108, %f93;
$L__BB5_51:
	add.s32 	%r144, %r19, 4;
	setp.ge.s32 	%p84, %r144, %r47;
	or.pred  	%p85, %p71, %p84;
	@%p85 bra 	$L__BB5_53;
	ld.global.nc.f32 	%f94, [%rd4+16];
	max.f32 	%f108, %f108, %f94;
$L__BB5_53:
	add.s32 	%r145, %r19, 5;
	setp.ge.s32 	%p87, %r145, %r47;
	or.pred  	%p88, %p71, %p87;
	@%p88 bra 	$L__BB5_55;
	ld.global.nc.f32 	%f95, [%rd4+20];
	max.f32 	%f108, %f108, %f95;
$L__BB5_55:
	add.s32 	%r146, %r19, 6;
	setp.ge.s32 	%p90, %r146, %r47;
	or.pred  	%p91, %p71, %p90;
	@%p91 bra 	$L__BB5_57;
	ld.global.nc.f32 	%f96, [%rd4+24];
	max.f32 	%f108, %f108, %f96;
$L__BB5_57:
	add.s32 	%r147, %r19, 7;
	setp.ge.s32 	%p93, %r147, %r47;
	or.pred  	%p94, %p71, %p93;
	@%p94 bra 	$L__BB5_59;
	ld.global.nc.f32 	%f97, [%rd4+28];
	max.f32 	%f108, %f108, %f97;
$L__BB5_59:
	add.s32 	%r164, %r164, 8;
$L__BB5_60:
	setp.eq.s32 	%p95, %r6, 0;
	@%p95 bra 	$L__BB5_80;
	add.s32 	%r148, %r6, -1;
	setp.lt.u32 	%p96, %r148, 3;
	@%p96 bra 	$L__BB5_71;
	setp.ge.s32 	%p97, %r13, %r46;
	add.s32 	%r22, %r164, %r4;
	setp.ge.s32 	%p98, %r22, %r47;
	add.s32 	%r150, %r22, %r14;
	mul.wide.s32 	%rd59, %r150, 4;
	add.s64 	%rd5, %rd1, %rd59;
	or.pred  	%p99, %p97, %p98;
	@%p99 bra 	$L__BB5_64;
	ld.global.nc.f32 	%f99, [%rd5];
	max.f32 	%f108, %f108, %f99;
$L__BB5_64:
	add.s32 	%r151, %r22, 1;
	setp.ge.s32 	%p101, %r151, %r47;
	or.pred  	%p102, %p97, %p101;
	@%p102 bra 	$L__BB5_66;
	ld.global.nc.f32 	%f100, [%rd5+4];
	max.f32 	%f108, %f108, %f100;
$L__BB5_66:
	add.s32 	%r152, %r22, 2;
	setp.ge.s32 	%p104, %r152, %r47;
	or.pred  	%p105, %p97, %p104;
	@%p105 bra 	$L__BB5_68;
	ld.global.nc.f32 	%f101, [%rd5+8];
	max.f32 	%f108, %f108, %f101;
$L__BB5_68:
	add.s32 	%r153, %r22, 3;
	setp.ge.s32 	%p107, %r153, %r47;
	or.pred  	%p108, %p97, %p107;
	@%p108 bra 	$L__BB5_70;
	ld.global.nc.f32 	%f102, [%rd5+12];
	max.f32 	%f108, %f108, %f102;
$L__BB5_70:
	add.s32 	%r164, %r164, 4;
$L__BB5_71:
	setp.eq.s32 	%p109, %r8, 0;
	@%p109 bra 	$L__BB5_80;
	setp.ge.s32 	%p110, %r13, %r46;
	add.s32 	%r25, %r164, %r4;
	setp.ge.s32 	%p111, %r25, %r47;
	add.s32 	%r155, %r25, %r14;
	mul.wide.s32 	%rd60, %r155, 4;
	add.s64 	%rd6, %rd1, %rd60;
	or.pred  	%p112, %p110, %p111;
	@%p112 bra 	$L__BB5_74;
	ld.global.nc.f32 	%f103, [%rd6];
	max.f32 	%f108, %f108, %f103;
$L__BB5_74:
	setp.eq.s32 	%p113, %r8, 1;
	@%p113 bra 	$L__BB5_80;
	add.s32 	%r156, %r25, 1;
	setp.ge.s32 	%p115, %r156, %r47;
	or.pred  	%p116, %p110, %p115;
	@%p116 bra 	$L__BB5_77;
	ld.global.nc.f32 	%f104, [%rd6+4];
	max.f32 	%f108, %f108, %f104;
$L__BB5_77:
	setp.eq.s32 	%p117, %r8, 2;
	@%p117 bra 	$L__BB5_80;
	add.s32 	%r157, %r25, 2;
	setp.ge.s32 	%p119, %r157, %r47;
	or.pred  	%p120, %p110, %p119;
	@%p120 bra 	$L__BB5_80;
	ld.global.nc.f32 	%f105, [%rd6+8];
	max.f32 	%f108, %f108, %f105;
$L__BB5_80:
	add.s32 	%r161, %r161, 1;
	setp.ne.s32 	%p121, %r161, %r50;
	@%p121 bra 	$L__BB5_6;
	mad.lo.s32 	%r158, %r160, %r48, %r2;
	mad.lo.s32 	%r159, %r158, %r49, %r3;
	mul.wide.s32 	%rd61, %r159, 4;
	add.s64 	%rd62, %rd2, %rd61;
	st.global.f32 	[%rd62], %f108;
	add.s32 	%r160, %r160, 1;
	setp.eq.s32 	%p122, %r160, %r45;
	@%p122 bra 	$L__BB5_101;
	bra.uni 	$L__BB5_5;
$L__BB5_82:
	and.b32  	%r28, %r45, 3;
	setp.lt.u32 	%p13, %r45, 4;
	mov.b32 	%r168, 0;
	@%p13 bra 	$L__BB5_85;
	and.b32  	%r168, %r45, 2147483644;
	mov.b32 	%r166, 0;
$L__BB5_84:
	.pragma "nounroll";
	mad.lo.s32 	%r99, %r166, %r48, %r2;
	mad.lo.s32 	%r100, %r99, %r49, %r3;
	mul.wide.s32 	%rd43, %r100, 4;
	add.s64 	%rd44, %rd2, %rd43;
	mov.b32 	%r101, -8388608;
	st.global.u32 	[%rd44], %r101;
	add.s32 	%r102, %r99, %r48;
	mad.lo.s32 	%r103, %r102, %r49, %r3;
	mul.wide.s32 	%rd45, %r103, 4;
	add.s64 	%rd46, %rd2, %rd45;
	st.global.u32 	[%rd46], %r101;
	add.s32 	%r104, %r102, %r48;
	mad.lo.s32 	%r105, %r104, %r49, %r3;
	mul.wide.s32 	%rd47, %r105, 4;
	add.s64 	%rd48, %rd2, %rd47;
	st.global.u32 	[%rd48], %r101;
	add.s32 	%r106, %r104, %r48;
	mad.lo.s32 	%r107, %r106, %r49, %r3;
	mul.wide.s32 	%rd49, %r107, 4;
	add.s64 	%rd50, %rd2, %rd49;
	st.global.u32 	[%rd50], %r101;
	add.s32 	%r166, %r166, 4;
	setp.ne.s32 	%p14, %r166, %r168;
	@%p14 bra 	$L__BB5_84;
$L__BB5_85:
	setp.eq.s32 	%p15, %r28, 0;
	@%p15 bra 	$L__BB5_101;
	setp.eq.s32 	%p16, %r28, 1;
	@%p16 bra 	$L__BB5_88;
	mad.lo.s32 	%r108, %r168, %r48, %r2;
	mad.lo.s32 	%r109, %r108, %r49, %r3;
	mul.wide.s32 	%rd51, %r109, 4;
	add.s64 	%rd52, %rd2, %rd51;
	mov.b32 	%r110, -8388608;
	st.global.u32 	[%rd52], %r110;
	add.s32 	%r111, %r108, %r48;
	mad.lo.s32 	%r112, %r111, %r49, %r3;
	mul.wide.s32 	%rd53, %r112, 4;
	add.s64 	%rd54, %rd2, %rd53;
	st.global.u32 	[%rd54], %r110;
	add.s32 	%r168, %r168, 2;
$L__BB5_88:
	and.b32  	%r113, %r45, 1;
	setp.eq.b32 	%p17, %r113, 1;
	not.pred 	%p18, %p17;
	@%p18 bra 	$L__BB5_101;
	mad.lo.s32 	%r114, %r168, %r48, %r2;
	mad.lo.s32 	%r115, %r114, %r49, %r3;
	mul.wide.s32 	%rd55, %r115, 4;
	add.s64 	%rd56, %rd2, %rd55;
	mov.b32 	%r116, -8388608;
	st.global.u32 	[%rd56], %r116;
	bra.uni 	$L__BB5_101;
$L__BB5_90:
	and.b32  	%r35, %r45, 7;
	setp.lt.u32 	%p4, %r45, 8;
	mov.b32 	%r171, 0;
	@%p4 bra 	$L__BB5_93;
	and.b32  	%r171, %r45, 2147483640;
	mov.b32 	%r169, 0;
$L__BB5_92:
	.pragma "nounroll";
	mad.lo.s32 	%r62, %r169, %r48, %r2;
	mad.lo.s32 	%r63, %r62, %r49, %r3;
	mul.wide.s32 	%rd13, %r63, 4;
	add.s64 	%rd14, %rd2, %rd13;
	mov.b32 	%r64, -8388608;
	st.global.u32 	[%rd14], %r64;
	add.s32 	%r65, %r62, %r48;
	mad.lo.s32 	%r66, %r65, %r49, %r3;
	mul.wide.s32 	%rd15, %r66, 4;
	add.s64 	%rd16, %rd2, %rd15;
	st.global.u32 	[%rd16], %r64;
	add.s32 	%r67, %r65, %r48;
	mad.lo.s32 	%r68, %r67, %r49, %r3;
	mul.wide.s32 	%rd17, %r68, 4;
	add.s64 	%rd18, %rd2, %rd17;
	st.global.u32 	[%rd18], %r64;
	add.s32 	%r69, %r67, %r48;
	mad.lo.s32 	%r70, %r69, %r49, %r3;
	mul.wide.s32 	%rd19, %r70, 4;
	add.s64 	%rd20, %rd2, %rd19;
	st.global.u32 	[%rd20], %r64;
	add.s32 	%r71, %r69, %r48;
	mad.lo.s32 	%r72, %r71, %r49, %r3;
	mul.wide.s32 	%rd21, %r72, 4;
	add.s64 	%rd22, %rd2, %rd21;
	st.global.u32 	[%rd22], %r64;
	add.s32 	%r73, %r71, %r48;
	mad.lo.s32 	%r74, %r73, %r49, %r3;
	mul.wide.s32 	%rd23, %r74, 4;
	add.s64 	%rd24, %rd2, %rd23;
	st.global.u32 	[%rd24], %r64;
	add.s32 	%r75, %r73, %r48;
	mad.lo.s32 	%r76, %r75, %r49, %r3;
	mul.wide.s32 	%rd25, %r76, 4;
	add.s64 	%rd26, %rd2, %rd25;
	st.global.u32 	[%rd26], %r64;
	add.s32 	%r77, %r75, %r48;
	mad.lo.s32 	%r78, %r77, %r49, %r3;
	mul.wide.s32 	%rd27, %r78, 4;
	add.s64 	%rd28, %rd2, %rd27;
	st.global.u32 	[%rd28], %r64;
	add.s32 	%r169, %r169, 8;
	setp.ne.s32 	%p5, %r169, %r171;
	@%p5 bra 	$L__BB5_92;
$L__BB5_93:
	setp.eq.s32 	%p6, %r35, 0;
	@%p6 bra 	$L__BB5_101;
	and.b32  	%r40, %r45, 3;
	setp.lt.u32 	%p7, %r35, 4;
	@%p7 bra 	$L__BB5_96;
	mad.lo.s32 	%r79, %r171, %r48, %r2;
	mad.lo.s32 	%r80, %r79, %r49, %r3;
	mul.wide.s32 	%rd29, %r80, 4;
	add.s64 	%rd30, %rd2, %rd29;
	mov.b32 	%r81, -8388608;
	st.global.u32 	[%rd30], %r81;
	add.s32 	%r82, %r79, %r48;
	mad.lo.s32 	%r83, %r82, %r49, %r3;
	mul.wide.s32 	%rd31, %r83, 4;
	add.s64 	%rd32, %rd2, %rd31;
	st.global.u32 	[%rd32], %r81;
	add.s32 	%r84, %r82, %r48;
	mad.lo.s32 	%r85, %r84, %r49, %r3;
	mul.wide.s32 	%rd33, %r85, 4;
	add.s64 	%rd34, %rd2, %rd33;
	st.global.u32 	[%rd34], %r81;
	add.s32 	%r86, %r84, %r48;
	mad.lo.s32 	%r87, %r86, %r49, %r3;
	mul.wide.s32 	%rd35, %r87, 4;
	add.s64 	%rd36, %rd2, %rd35;
	st.global.u32 	[%rd36], %r81;
	add.s32 	%r171, %r171, 4;
$L__BB5_96:
	setp.eq.s32 	%p8, %r40, 0;
	@%p8 bra 	$L__BB5_101;
	setp.eq.s32 	%p9, %r40, 1;
	@%p9 bra 	$L__BB5_99;
	mad.lo.s32 	%r88, %r171, %r48, %r2;
	mad.lo.s32 	%r89, %r88, %r49, %r3;
	mul.wide.s32 	%rd37, %r89, 4;
	add.s64 	%rd38, %rd2, %rd37;
	mov.b32 	%r90, -8388608;
	st.global.u32 	[%rd38], %r90;
	add.s32 	%r91, %r88, %r48;
	mad.lo.s32 	%r92, %r91, %r49, %r3;
	mul.wide.s32 	%rd39, %r92, 4;
	add.s64 	%rd40, %rd2, %rd39;
	st.global.u32 	[%rd40], %r90;
	add.s32 	%r171, %r171, 2;
$L__BB5_99:
	and.b32  	%r93, %r45, 1;
	setp.eq.b32 	%p10, %r93, 1;
	not.pred 	%p11, %p10;
	@%p11 bra 	$L__BB5_101;
	mad.lo.s32 	%r94, %r171, %r48, %r2;
	mad.lo.s32 	%r95, %r94, %r49, %r3;
	mul.wide.s32 	%rd41, %r95, 4;
	add.s64 	%rd42, %rd2, %rd41;
	mov.b32 	%r96, -8388608;
	st.global.u32 	[%rd42], %r96;
$L__BB5_101:
	ret;

}


// ===== COMPILED SASS (sm_100) =====

	.target	sm_100

	.elftype	@"ET_EXEC"


//--------------------- .note.nv.tkinfo           --------------------------
	.section	.note.nv.tkinfo,"",@"SHT_NOTE"
	.sectionflags	@"SHF_NOTE_NV_TKINFO"
	.tkinfo
        /*0018*/ 	.word	0x00000002
        /*0030*/ 	.string	""
        /*0030*/ 	.string	"ptxas"
        /*0030*/ 	.string	"Cuda compilation tools, release 13.0, V13.0.88"
        /*0030*/ 	.string	"Build cuda_13.0.r13.0/compiler.36424714_0"
        /*0030*/ 	.string	"-arch sm_100 -m 64 "



//--------------------- .note.nv.cuinfo           --------------------------
	.section	.note.nv.cuinfo,"",@"SHT_NOTE"
	.sectionflags	@"SHF_NOTE_NV_CUINFO"
        /*0018*/ 	.short	0x0002
        /*001a*/ 	.short	0x0064
        /*001c*/ 	.short	0x0082
	.zero		2


//--------------------- .nv.info                  --------------------------
	.section	.nv.info,"",@"SHT_CUDA_INFO"
	.align	4


	//----- nvinfo : EIATTR_REGCOUNT
	.align		4
        /*0000*/ 	.byte	0x04, 0x2f
        /*0002*/ 	.short	(.L_1 - .L_0)
	.align		4
.L_0:
        /*0004*/ 	.word	index@(changeDetection_1x1_kernel)
        /*0008*/ 	.word	0x00000020


	//----- nvinfo : EIATTR_FRAME_SIZE
	.align		4
.L_1:
        /*000c*/ 	.byte	0x04, 0x11
        /*000e*/ 	.short	(.L_3 - .L_2)
	.align		4
.L_2:
        /*0010*/ 	.word	index@(changeDetection_1x1_kernel)
        /*0014*/ 	.word	0x00000000


	//----- nvinfo : EIATTR_REGCOUNT
	.align		4
.L_3:
        /*0018*/ 	.byte	0x04, 0x2f
        /*001a*/ 	.short	(.L_5 - .L_4)
	.align		4
.L_4:
        /*001c*/ 	.word	index@(changeDetection_kernel)
        /*0020*/ 	.word	0x00000020


	//----- nvinfo : EIATTR_FRAME_SIZE
	.align		4
.L_5:
        /*0024*/ 	.byte	0x04, 0x11
        /*0026*/ 	.short	(.L_7 - .L_6)
	.align		4
.L_6:
        /*0028*/ 	.word	index@(changeDetection_kernel)
        /*002c*/ 	.word	0x00000000


	//----- nvinfo : EIATTR_REGCOUNT
	.align		4
.L_7:
        /*0030*/ 	.byte	0x04, 0x2f
        /*0032*/ 	.short	(.L_9 - .L_8)
	.align		4
.L_8:
        /*0034*/ 	.word	index@(changePropagation_kernel)
        /*0038*/ 	.word	0x00000012


	//----- nvinfo : EIATTR_FRAME_SIZE
	.align		4
.L_9:
        /*003c*/ 	.byte	0x04, 0x11
        /*003e*/ 	.short	(.L_11 - .L_10)
	.align		4
.L_10:
        /*0040*/ 	.word	index@(changePropagation_kernel)
        /*0044*/ 	.word	0x00000000


	//----- nvinfo : EIATTR_REGCOUNT
	.align		4
.L_11:
        /*0048*/ 	.byte	0x04, 0x2f
        /*004a*/ 	.short	(.L_13 - .L_12)
	.align		4
.L_12:
        /*004c*/ 	.word	index@(genXMatrix_kernel)
        /*0050*/ 	.word	0x00000020


	//----- nvinfo : EIATTR_FRAME_SIZE
	.align		4
.L_13:
        /*0054*/ 	.byte	0x04, 0x11
        /*0056*/ 	.short	(.L_15 - .L_14)
	.align		4
.L_14:
        /*0058*/ 	.word	index@(genXMatrix_kernel)
        /*005c*/ 	.word	0x00000000


	//----- nvinfo : EIATTR_REGCOUNT
	.align		4
.L_15:
        /*0060*/ 	.byte	0x04, 0x2f
        /*0062*/ 	.short	(.L_17 - .L_16)
	.align		4
.L_16:
        /*0064*/ 	.word	index@(updateOutput_kernel)
        /*0068*/ 	.word	0x0000000e


	//----- nvinfo : EIATTR_FRAME_SIZE
	.align		4
.L_17:
        /*006c*/ 	.byte	0x04, 0x11
        /*006e*/ 	.short	(.L_19 - .L_18)
	.align		4
.L_18:
        /*0070*/ 	.word	index@(updateOutput_kernel)
        /*0074*/ 	.word	0x00000000


	//----- nvinfo : EIATTR_REGCOUNT
	.align		4
.L_19:
        /*0078*/ 	.byte	0x04, 0x2f
        /*007a*/ 	.short	(.L_21 - .L_20)
	.align		4
.L_20:
        /*007c*/ 	.word	index@(maxPool2d_kernel)
        /*0080*/ 	.word	0x0000001c


	//----- nvinfo : EIATTR_FRAME_SIZE
	.align		4
.L_21:
        /*0084*/ 	.byte	0x04, 0x11
        /*0086*/ 	.short	(.L_23 - .L_22)
	.align		4
.L_22:
        /*0088*/ 	.word	index@(maxPool2d_kernel)
        /*008c*/ 	.word	0x00000000


	//----- nvinfo : EIATTR_MIN_STACK_SIZE
	.align		4
.L_23:
        /*0090*/ 	.byte	0x04, 0x12
        /*0092*/ 	.short	(.L_25 - .L_24)
	.align		4
.L_24:
        /*0094*/ 	.word	index@(maxPool2d_kernel)
        /*0098*/ 	.word	0x00000000


	//----- nvinfo : EIATTR_MIN_STACK_SIZE
	.align		4
.L_25:
        /*009c*/ 	.byte	0x04, 0x12
        /*009e*/ 	.short	(.L_27 - .L_26)
	.align		4
.L_26:
        /*00a0*/ 	.word	index@(updateOutput_kernel)
        /*00a4*/ 	.word	0x00000000


	//----- nvinfo : EIATTR_MIN_STACK_SIZE
	.align		4
.L_27:
        /*00a8*/ 	.byte	0x04, 0x12
        /*00aa*/ 	.short	(.L_29 - .L_28)
	.align		4
.L_28:
        /*00ac*/ 	.word	index@(genXMatrix_kernel)
        /*00b0*/ 	.word	0x00000000


	//----- nvinfo : EIATTR_MIN_STACK_SIZE
	.align		4
.L_29:
        /*00b4*/ 	.byte	0x04, 0x12
        /*00b6*/ 	.short	(.L_31 - .L_30)
	.align		4
.L_30:
        /*00b8*/ 	.word	index@(changePropagation_kernel)
        /*00bc*/ 	.word	0x00000000


	//----- nvinfo : EIATTR_MIN_STACK_SIZE
	.align		4
.L_31:
        /*00c0*/ 	.byte	0x04, 0x12
        /*00c2*/ 	.short	(.L_33 - .L_32)
	.align		4
.L_32:
        /*00c4*/ 	.word	index@(changeDetection_kernel)
        /*00c8*/ 	.word	0x00000000


	//----- nvinfo : EIATTR_MIN_STACK_SIZE
	.align		4
.L_33:
        /*00cc*/ 	.byte	0x04, 0x12
        /*00ce*/ 	.short	(.L_35 - .L_34)
	.align		4
.L_34:
        /*00d0*/ 	.word	index@(changeDetection_1x1_kernel)
        /*00d4*/ 	.word	0x00000000
.L_35:


//--------------------- .nv.compat                --------------------------
	.section	.nv.compat,"",@"SHT_CUDA_COMPAT_INFO"
	.align	4
        /*0000*/ 	.byte	0x02, 0x09, 0x00, 0x00, 0x02, 0x02, 0x01, 0x00, 0x02, 0x05, 0x05, 0x00, 0x03, 0x07, 0x01, 0x01
        /*0010*/ 	.byte	0x02, 0x03, 0x00, 0x00, 0x02, 0x06, 0x01, 0x00, 0x04, 0x0b, 0x08, 0x00, 0x09, 0x00, 0x00, 0x00
        /*0020*/ 	.byte	0x00, 0x00, 0x00, 0x00


//--------------------- .nv.info.maxPool2d_kernel --------------------------
	.section	.nv.info.maxPool2d_kernel,"",@"SHT_CUDA_INFO"
	.sectionflags	@""
	.align	4


	//----- nvinfo : EIATTR_CUDA_API_VERSION
	.align		4
        /*0000*/ 	.byte	0x04, 0x37
        /*0002*/ 	.short	(.L_37 - .L_36)
.L_36:
        /*0004*/ 	.word	0x00000082


	//----- nvinfo : EIATTR_KPARAM_INFO
	.align		4
.L_37:
        /*0008*/ 	.byte	0x04, 0x17
        /*000a*/ 	.short	(.L_39 - .L_38)
.L_38:
        /*000c*/ 	.word	0x00000000
        /*0010*/ 	.short	0x000a
        /*0012*/ 	.short	0x0034
        /*0014*/ 	.byte	0x00, 0xf0, 0x11, 0x00


	//----- nvinfo : EIATTR_KPARAM_INFO
	.align		4
.L_39:
        /*0018*/ 	.byte	0x04, 0x17
        /*001a*/ 	.short	(.L_41 - .L_40)
.L_40:
        /*001c*/ 	.word	0x00000000
        /*0020*/ 	.short	0x0009
        /*0022*/ 	.short	0x0030
        /*0024*/ 	.byte	0x00, 0xf0, 0x11, 0x00


	//----- nvinfo : EIATTR_KPARAM_INFO
	.align		4
.L_41:
        /*0028*/ 	.byte	0x04, 0x17
        /*002a*/ 	.short	(.L_43 - .L_42)
.L_42:
        /*002c*/ 	.word	0x00000000
        /*0030*/ 	.short	0x0008
        /*0032*/ 	.short	0x002c
        /*0034*/ 	.byte	0x00, 0xf0, 0x11, 0x00


	//----- nvinfo : EIATTR_KPARAM_INFO
	.align		4
.L_43:
        /*0038*/ 	.byte	0x04, 0x17
        /*003a*/ 	.short	(.L_45 - .L_44)
.L_44:
        /*003c*/ 	.word	0x00000000
        /*0040*/ 	.short	0x0007
        /*0042*/ 	.short	0x0028
        /*0044*/ 	.byte	0x00, 0xf0, 0x11, 0x00


	//----- nvinfo : EIATTR_KPARAM_INFO
	.align		4
.L_45:
        /*0048*/ 	.byte	0x04, 0x17
        /*004a*/ 	.short	(.L_47 - .L_46)
.L_46:
        /*004c*/ 	.word	0x00000000
        /*0050*/ 	.short	0x0006
        /*0052*/ 	.short	0x0024
        /*0054*/ 	.byte	0x00, 0xf0, 0x11, 0x00


	//----- nvinfo : EIATTR_KPARAM_INFO
	.align		4
.L_47:
        /*0058*/ 	.byte	0x04, 0x17
        /*005a*/ 	.short	(.L_49 - .L_48)
.L_48:
        /*005c*/ 	.word	0x00000000
        /*0060*/ 	.short	0x0005
        /*0062*/ 	.short	0x0020
        /*0064*/ 	.byte	0x00, 0xf0, 0x11, 0x00


	//----- nvinfo : EIATTR_KPARAM_INFO
	.align		4
.L_49:
        /*0068*/ 	.byte	0x04, 0x17
        /*006a*/ 	.short	(.L_51 - .L_50)
.L_50:
        /*006c*/ 	.word	0x00000000
        /*0070*/ 	.short	0x0004
        /*0072*/ 	.short	0x001c
        /*0074*/ 	.byte	0x00, 0xf0, 0x11, 0x00


	//----- nvinfo : EIATTR_KPARAM_INFO
	.align		4
.L_51:
        /*0078*/ 	.byte	0x04, 0x17
        /*007a*/ 	.short	(.L_53 - .L_52)
.L_52:
        /*007c*/ 	.word	0x00000000
        /*0080*/ 	.short	0x0003
        /*0082*/ 	.short	0x0018
        /*0084*/ 	.byte	0x00, 0xf0, 0x11, 0x00


	//----- nvinfo : EIATTR_KPARAM_INFO
	.align		4
.L_53:
        /*0088*/ 	.byte	0x04, 0x17
        /*008a*/ 	.short	(.L_55 - .L_54)
.L_54:
        /*008c*/ 	.word	0x00000000
        /*0090*/ 	.short	0x0002
        /*0092*/ 	.short	0x0010
        /*0094*/ 	.byte	0x00, 0xf5, 0x21, 0x00


	//----- nvinfo : EIATTR_KPARAM_INFO
	.align		4
.L_55:
        /*0098*/ 	.byte	0x04, 0x17
        /*009a*/ 	.short	(.L_57 - .L_56)
.L_56:
        /*009c*/ 	.word	0x00000000
        /*00a0*/ 	.short	0x0001
        /*00a2*/ 	.short	0x0008
        /*00a4*/ 	.byte	0x00, 0xf5, 0x21, 0x00


	//----- nvinfo : EIATTR_KPARAM_INFO
	.align		4
.L_57:
        /*00a8*/ 	.byte	0x04, 0x17
        /*00aa*/ 	.short	(.L_59 - .L_58)
.L_58:
        /*00ac*/ 	.word	0x00000000
        /*00b0*/ 	.short	0x0000
        /*00b2*/ 	.short	0x0000
        /*00b4*/ 	.byte	0x00, 0xf5, 0x21, 0x00


	//----- nvinfo : EIATTR_SPARSE_MMA_MASK
	.align		4
.L_59:
        /*00b8*/ 	.byte	0x03, 0x50
        /*00ba*/ 	.short	0x0000


	//----- nvinfo : EIATTR_MAXREG_COUNT
	.align		4
        /*00bc*/ 	.byte	0x03, 0x1b
        /*00be*/ 	.short	0x00ff


	//----- nvinfo : EIATTR_MERCURY_ISA_VERSION
	.align		4
        /*00c0*/ 	.byte	0x03, 0x5f
        /*00c2*/ 	.short	0x0101


	//----- nvinfo : EIATTR_VRC_CTA_INIT_COUNT
	.align		4
        /*00c4*/ 	.byte	0x02, 0x4a
	.zero		1
	.zero		1


	//----- nvinfo : EIATTR_EXIT_INSTR_OFFSETS
	.align		4
        /*00c8*/ 	.byte	0x04, 0x1c
        /*00ca*/ 	.short	(.L_61 - .L_60)


	//   ....[0]....
.L_60:
        /*00cc*/ 	.word	0x00000070


	//   ....[1]....
        /*00d0*/ 	.word	0x00000560


	//   ....[2]....
        /*00d4*/ 	.word	0x00001230


	//   ....[3]....
        /*00d8*/ 	.word	0x00001430


	//   ....[4]....
        /*00dc*/ 	.word	0x00001540


	//   ....[5]....
        /*00e0*/ 	.word	0x000015c0


	//   ....[6]....
        /*00e4*/ 	.word	0x000018a0


	//   ....[7]....
        /*00e8*/ 	.word	0x00001a30


	//   ....[8]....
        /*00ec*/ 	.word	0x00001b40


	//   ....[9]....
        /*00f0*/ 	.word	0x00001bc0


	//----- nvinfo : EIATTR_CRS_STACK_SIZE
	.align		4
.L_61:
        /*00f4*/ 	.byte	0x04, 0x1e
        /*00f6*/ 	.short	(.L_63 - .L_62)
.L_62:
        /*00f8*/ 	.word	0x00000000


	//----- nvinfo : EIATTR_CBANK_PARAM_SIZE
	.align		4
.L_63:
        /*00fc*/ 	.byte	0x03, 0x19
        /*00fe*/ 	.short	0x0038


	//----- nvinfo : EIATTR_PARAM_CBANK
	.align		4
        /*0100*/ 	.byte	0x04, 0x0a
        /*0102*/ 	.short	(.L_65 - .L_64)
	.align		4
.L_64:
        /*0104*/ 	.word	index@(.nv.constant0.maxPool2d_kernel)
        /*0108*/ 	.short	0x0380
        /*010a*/ 	.short	0x0038


	//----- nvinfo : EIATTR_SW_WAR
	.align		4
.L_65:
        /*010c*/ 	.byte	0x04, 0x36
        /*010e*/ 	.short	(.L_67 - .L_66)
.L_66:
        /*0110*/ 	.word	0x00000008
.L_67:


//--------------------- .nv.info.updateOutput_kernel --------------------------
	.section	.nv.info.updateOutput_kernel,"",@"SHT_CUDA_INFO"
	.sectionflags	@""
	.align	4


	//----- nvinfo : EIATTR_CUDA_API_VERSION
	.align		4
        /*0000*/ 	.byte	0x04, 0x37
        /*0002*/ 	.short	(.L_69 - .L_68)
.L_68:
        /*0004*/ 	.word	0x00000082


	//----- nvinfo : EIATTR_KPARAM_INFO
	.align		4
.L_69:
        /*0008*/ 	.byte	0x04, 0x17
        /*000a*/ 	.short	(.L_71 - .L_70)
.L_70:
        /*000c*/ 	.word	0x00000000
        /*0010*/ 	.short	0x0006
        /*0012*/ 	.short	0x0024
        /*0014*/ 	.byte	0x00, 0xf0, 0x05, 0x00


	//----- nvinfo : EIATTR_KPARAM_INFO
	.align		4
.L_71:
        /*0018*/ 	.byte	0x04, 0x17
        /*001a*/ 	.short	(.L_73 - .L_72)
.L_72:
        /*001c*/ 	.word	0x00000000
        /*0020*/ 	.short	0x0005
        /*0022*/ 	.short	0x0020
        /*0024*/ 	.byte	0x00, 0xf0, 0x11, 0x00


	//----- nvinfo : EIATTR_KPARAM_INFO
	.align		4
.L_73:
        /*0028*/ 	.byte	0x04, 0x17
        /*002a*/ 	.short	(.L_75 - .L_74)
.L_74:
        /*002c*/ 	.word	0x00000000
        /*0030*/ 	.short	0x0004
        /*0032*/ 	.short	0x001c
        /*0034*/ 	.byte	0x00, 0xf0, 0x11, 0x00


	//----- nvinfo : EIATTR_KPARAM_INFO
	.align		4
.L_75:
        /*0038*/ 	.byte	0x04, 0x17
        /*003a*/ 	.short	(.L_77 - .L_76)
.L_76:
        /*003c*/ 	.word	0x00000000
        /*0040*/ 	.short	0x0003
        /*0042*/ 	.short	0x0018
        /*0044*/ 	.byte	0x00, 0xf0, 0x11, 0x00


	//----- nvinfo : EIATTR_KPARAM_INFO
	.align		4
.L_77:
        /*0048*/ 	.byte	0x04, 0x17
        /*004a*/ 	.short	(.L_79 - .L_78)
.L_78:
        /*004c*/ 	.word	0x00000000
        /*0050*/ 	.short	0x0002
        /*0052*/ 	.short	0x0010
        /*0054*/ 	.byte	0x00, 0xf5, 0x21, 0x00


	//----- nvinfo : EIATTR_KPARAM_INFO
	.align		4
.L_79:
        /*0058*/ 	.byte	0x04, 0x17
        /*005a*/ 	.short	(.L_81 - .L_80)
.L_80:
        /*005c*/ 	.word	0x00000000
        /*0060*/ 	.short	0x0001
        /*0062*/ 	.short	0x0008
        /*0064*/ 	.byte	0x00, 0xf5, 0x21, 0x00


	//----- nvinfo : EIATTR_KPARAM_INFO
	.align		4
.L_81:
        /*0068*/ 	.byte	0x04, 0x17
        /*006a*/ 	.short	(.L_83 - .L_82)
.L_82:
        /*006c*/ 	.word	0x00000000
        /*0070*/ 	.short	0x0000
        /*0072*/ 	.short	0x0000
        /*0074*/ 	.byte	0x00, 0xf5, 0x21, 0x00


	//----- nvinfo : EIATTR_SPARSE_MMA_MASK
	.align		4
.L_83:
        /*0078*/ 	.byte	0x03, 0x50
        /*007a*/ 	.short	0x0000


	//----- nvinfo : EIATTR_MAXREG_COUNT
	.align		4
        /*007c*/ 	.byte	0x03, 0x1b
        /*007e*/ 	.short	0x00ff


	//----- nvinfo : EIATTR_MERCURY_ISA_VERSION
	.align		4
        /*0080*/ 	.byte	0x03, 0x5f
        /*0082*/ 	.short	0x0101


	//----- nvinfo : EIATTR_VRC_CTA_INIT_COUNT
	.align		4
        /*0084*/ 	.byte	0x02, 0x4a
	.zero		1
	.zero		1


	//----- nvinfo : EIATTR_EXIT_INSTR_OFFSETS
	.align		4
        /*0088*/ 	.byte	0x04, 0x1c
        /*008a*/ 	.short	(.L_85 - .L_84)


	//   ....[0]....
.L_84:
        /*008c*/ 	.word	0x00000090


	//   ....[1]....
        /*0090*/ 	.word	0x00000350


	//----- nvinfo : EIATTR_CBANK_PARAM_SIZE
	.align		4
.L_85:
        /*0094*/ 	.byte	0x03, 0x19
        /*0096*/ 	.short	0x0025


	//----- nvinfo : EIATTR_PARAM_CBANK
	.align		4
        /*0098*/ 	.byte	0x04, 0x0a
        /*009a*/ 	.short	(.L_87 - .L_86)
	.align		4
.L_86:
        /*009c*/ 	.word	index@(.nv.constant0.updateOutput_kernel)
        /*00a0*/ 	.short	0x0380
        /*00a2*/ 	.short	0x0025


	//----- nvinfo : EIATTR_SW_WAR
	.align		4
.L_87:
        /*00a4*/ 	.byte	0x04, 0x36
        /*00a6*/ 	.short	(.L_89 - .L_88)
.L_88:
        /*00a8*/ 	.word	0x00000008
.L_89:


//--------------------- .nv.info.genXMatrix_kernel --------------------------
	.section	.nv.info.genXMatrix_kernel,"",@"SHT_CUDA_INFO"
	.sectionflags	@""
	.align	4


	//----- nvinfo : EIATTR_CUDA_API_VERSION
	.align		4
        /*0000*/ 	.byte	0x04, 0x37
        /*0002*/ 	.short	(.L_91 - .L_90)
.L_90:
        /*0004*/ 	.word	0x00000082


	//----- nvinfo : EIATTR_KPARAM_INFO
	.align		4
.L_91:
        /*0008*/ 	.byte	0x04, 0x17
        /*000a*/ 	.short	(.L_93 - .L_92)
.L_92:
        /*000c*/ 	.word	0x00000000
        /*0010*/ 	.short	0x0008
        /*0012*/ 	.short	0x002c
        /*0014*/ 	.byte	0x00, 0xf0, 0x11, 0x00


	//----- nvinfo : EIATTR_KPARAM_INFO
	.align		4
.L_93:
        /*0018*/ 	.byte	0x04, 0x17
        /*001a*/ 	.short	(.L_95 - .L_94)
.L_94:
        /*001c*/ 	.word	0x00000000
        /*0020*/ 	.short	0x0007
        /*0022*/ 	.short	0x0028
        /*0024*/ 	.byte	0x00, 0xf0, 0x11, 0x00


	//----- nvinfo : EIATTR_KPARAM_INFO
	.align		4
.L_95:
        /*0028*/ 	.byte	0x04, 0x17
        /*002a*/ 	.short	(.L_97 - .L_96)
.L_96:
        /*002c*/ 	.word	0x00000000
        /*0030*/ 	.short	0x0006
        /*0032*/ 	.short	0x0024
        /*0034*/ 	.byte	0x00, 0xf0, 0x11, 0x00


	//----- nvinfo : EIATTR_KPARAM_INFO
	.align		4
.L_97:
        /*0038*/ 	.byte	0x04, 0x17
        /*003a*/ 	.short	(.L_99 - .L_98)
.L_98:
        /*003c*/ 	.word	0x00000000
        /*0040*/ 	.short	0x0005
        /*0042*/ 	.short	0x0020
        /*0044*/ 	.byte	0x00, 0xf0, 0x11, 0x00


	//----- nvinfo : EIATTR_KPARAM_INFO
	.align		4
.L_99:
        /*0048*/ 	.byte	0x04, 0x17
        /*004a*/ 	.short	(.L_101 - .L_100)
.L_100:
        /*004c*/ 	.word	0x00000000
        /*0050*/ 	.short	0x0004
        /*0052*/ 	.short	0x001c
        /*0054*/ 	.byte	0x00, 0xf0, 0x11, 0x00


	//----- nvinfo : EIATTR_KPARAM_INFO
	.align		4
.L_101:
        /*0058*/ 	.byte	0x04, 0x17
        /*005a*/ 	.short	(.L_103 - .L_102)
.L_102:
        /*005c*/ 	.word	0x00000000
        /*0060*/ 	.short	0x0003
        /*0062*/ 	.short	0x0018
        /*0064*/ 	.byte	0x00, 0xf0, 0x11, 0x00


	//----- nvinfo : EIATTR_KPARAM_INFO
	.align		4
.L_103:
        /*0068*/ 	.byte	0x04, 0x17
        /*006a*/ 	.short	(.L_105 - .L_104)
.L_104:
        /*006c*/ 	.word	0x00000000
        /*0070*/ 	.short	0x0002
        /*0072*/ 	.short	0x0010
        /*0074*/ 	.byte	0x00, 0xf5, 0x21, 0x00


	//----- nvinfo : EIATTR_KPARAM_INFO
	.align		4
.L_105:
        /*0078*/ 	.byte	0x04, 0x17
        /*007a*/ 	.short	(.L_107 - .L_106)
.L_106:
        /*007c*/ 	.word	0x00000000
        /*0080*/ 	.short	0x0001
        /*0082*/ 	.short	0x0008
        /*0084*/ 	.byte	0x00, 0xf5, 0x21, 0x00


	//----- nvinfo : EIATTR_KPARAM_INFO
	.align		4
.L_107:
        /*0088*/ 	.byte	0x04, 0x17
        /*008a*/ 	.short	(.L_109 - .L_108)
.L_108:
        /*008c*/ 	.word	0x00000000
        /*0090*/ 	.short	0x0000
        /*0092*/ 	.short	0x0000
        /*0094*/ 	.byte	0x00, 0xf5, 0x21, 0x00


	//----- nvinfo : EIATTR_SPARSE_MMA_MASK
	.align		4
.L_109:
        /*0098*/ 	.byte	0x03, 0x50
        /*009a*/ 	.short	0x0000


	//----- nvinfo : EIATTR_MAXREG_COUNT
	.align		4
        /*009c*/ 	.byte	0x03, 0x1b
        /*009e*/ 	.short	0x00ff


	//----- nvinfo : EIATTR_MERCURY_ISA_VERSION
	.align		4
        /*00a0*/ 	.byte	0x03, 0x5f
        /*00a2*/ 	.short	0x0101


	//----- nvinfo : EIATTR_VRC_CTA_INIT_COUNT
	.align		4
        /*00a4*/ 	.byte	0x02, 0x4a
	.zero		1
	.zero		1


	//----- nvinfo : EIATTR_EXIT_INSTR_OFFSETS
	.align		4
        /*00a8*/ 	.byte	0x04, 0x1c
        /*00aa*/ 	.short	(.L_111 - .L_110)


	//   ....[0]....
.L_110:
        /*00ac*/ 	.word	0x00000070


	//   ....[1]....
        /*00b0*/ 	.word	0x00000350


	//   ....[2]....
        /*00b4*/ 	.word	0x00000c70


	//   ....[3]....
        /*00b8*/ 	.word	0x00001090


	//   ....[4]....
        /*00bc*/ 	.word	0x000012d0


	//   ....[5]....
        /*00c0*/ 	.word	0x000013d0


	//----- nvinfo : EIATTR_CBANK_PARAM_SIZE
	.align		4
.L_111:
        /*00c4*/ 	.byte	0x03, 0x19
        /*00c6*/ 	.short	0x0030


	//----- nvinfo : EIATTR_PARAM_CBANK
	.align		4
        /*00c8*/ 	.byte	0x04, 0x0a
        /*00ca*/ 	.short	(.L_113 - .L_112)
	.align		4
.L_112:
        /*00cc*/ 	.word	index@(.nv.constant0.genXMatrix_kernel)
        /*00d0*/ 	.short	0x0380
        /*00d2*/ 	.short	0x0030


	//----- nvinfo : EIATTR_SW_WAR
	.align		4
.L_113:
        /*00d4*/ 	.byte	0x04, 0x36
        /*00d6*/ 	.short	(.L_115 - .L_114)
.L_114:
        /*00d8*/ 	.word	0x00000008
.L_115:


//--------------------- .nv.info.changePropagation_kernel --------------------------
	.section	.nv.info.changePropagation_kernel,"",@"SHT_CUDA_INFO"
	.sectionflags	@""
	.align	4


	//----- nvinfo : EIATTR_CUDA_API_VERSION
	.align		4
        /*0000*/ 	.byte	0x04, 0x37
        /*0002*/ 	.short	(.L_117 - .L_116)
.L_116:
        /*0004*/ 	.word	0x00000082


	//----- nvinfo : EIATTR_KPARAM_INFO
	.align		4
.L_117:
        /*0008*/ 	.byte	0x04, 0x17
        /*000a*/ 	.short	(.L_119 - .L_118)
.L_118:
        /*000c*/ 	.word	0x00000000
        /*0010*/ 	.short	0x0005
        /*0012*/ 	.short	0x001c
        /*0014*/ 	.byte	0x00, 0xf0, 0x11, 0x00


	//----- nvinfo : EIATTR_KPARAM_INFO
	.align		4
.L_119:
        /*0018*/ 	.byte	0x04, 0x17
        /*001a*/ 	.short	(.L_121 - .L_120)
.L_120:
        /*001c*/ 	.word	0x00000000
        /*0020*/ 	.short	0x0004
        /*0022*/ 	.short	0x0018
        /*0024*/ 	.byte	0x00, 0xf0, 0x11, 0x00


	//----- nvinfo : EIATTR_KPARAM_INFO
	.align		4
.L_121:
        /*0028*/ 	.byte	0x04, 0x17
        /*002a*/ 	.short	(.L_123 - .L_122)
.L_122:
        /*002c*/ 	.word	0x00000000
        /*0030*/ 	.short	0x0003
        /*0032*/ 	.short	0x0014
        /*0034*/ 	.byte	0x00, 0xf0, 0x11, 0x00


	//----- nvinfo : EIATTR_KPARAM_INFO
	.align		4
.L_123:
        /*0038*/ 	.byte	0x04, 0x17
        /*003a*/ 	.short	(.L_125 - .L_124)
.L_124:
        /*003c*/ 	.word	0x00000000
        /*0040*/ 	.short	0x0002
        /*0042*/ 	.short	0x0010
        /*0044*/ 	.byte	0x00, 0xf0, 0x11, 0x00


	//----- nvinfo : EIATTR_KPARAM_INFO
	.align		4
.L_125:
        /*0048*/ 	.byte	0x04, 0x17
        /*004a*/ 	.short	(.L_127 - .L_126)
.L_126:
        /*004c*/ 	.word	0x00000000
        /*0050*/ 	.short	0x0001
        /*0052*/ 	.short	0x0008
        /*0054*/ 	.byte	0x00, 0xf5, 0x21, 0x00


	//----- nvinfo : EIATTR_KPARAM_INFO
	.align		4
.L_127:
        /*0058*/ 	.byte	0x04, 0x17
        /*005a*/ 	.short	(.L_129 - .L_128)
.L_128:
        /*005c*/ 	.word	0x00000000
        /*0060*/ 	.short	0x0000
        /*0062*/ 	.short	0x0000
        /*0064*/ 	.byte	0x00, 0xf5, 0x21, 0x00


	//----- nvinfo : EIATTR_SPARSE_MMA_MASK
	.align		4
.L_129:
        /*0068*/ 	.byte	0x03, 0x50
        /*006a*/ 	.short	0x0000


	//----- nvinfo : EIATTR_MAXREG_COUNT
	.align		4
        /*006c*/ 	.byte	0x03, 0x1b
        /*006e*/ 	.short	0x00ff


	//----- nvinfo : EIATTR_MERCURY_ISA_VERSION
	.align		4
        /*0070*/ 	.byte	0x03, 0x5f
        /*0072*/ 	.short	0x0101


	//----- nvinfo : EIATTR_VRC_CTA_INIT_COUNT
	.align		4
        /*0074*/ 	.byte	0x02, 0x4a
	.zero		1
	.zero		1


	//----- nvinfo : EIATTR_EXIT_INSTR_OFFSETS
	.align		4
        /*0078*/ 	.byte	0x04, 0x1c
        /*007a*/ 	.short	(.L_131 - .L_130)


	//   ....[0]....
.L_130:
        /*007c*/ 	.word	0x00000090


	//   ....[1]....
        /*0080*/ 	.word	0x00000c80


	//----- nvinfo : EIATTR_CRS_STACK_SIZE
	.align		4
.L_131:
        /*0084*/ 	.byte	0x04, 0x1e
        /*0086*/ 	.short	(.L_133 - .L_132)
.L_132:
        /*0088*/ 	.word	0x00000000


	//----- nvinfo : EIATTR_CBANK_PARAM_SIZE
	.align		4
.L_133:
        /*008c*/ 	.byte	0x03, 0x19
        /*008e*/ 	.short	0x0020


	//----- nvinfo : EIATTR_PARAM_CBANK
	.align		4
        /*0090*/ 	.byte	0x04, 0x0a
        /*0092*/ 	.short	(.L_135 - .L_134)
	.align		4
.L_134:
        /*0094*/ 	.word	index@(.nv.constant0.changePropagation_kernel)
        /*0098*/ 	.short	0x0380
        /*009a*/ 	.short	0x0020


	//----- nvinfo : EIATTR_SW_WAR
	.align		4
.L_135:
        /*009c*/ 	.byte	0x04, 0x36
        /*009e*/ 	.short	(.L_137 - .L_136)
.L_136:
        /*00a0*/ 	.word	0x00000008
.L_137:


//--------------------- .nv.info.changeDetection_kernel --------------------------
	.section	.nv.info.changeDetection_kernel,"",@"SHT_CUDA_INFO"
	.sectionflags	@""
	.align	4


	//----- nvinfo : EIATTR_CUDA_API_VERSION
	.align		4
        /*0000*/ 	.byte	0x04, 0x37
        /*0002*/ 	.short	(.L_139 - .L_138)
.L_138:
        /*0004*/ 	.word	0x00000082


	//----- nvinfo : EIATTR_KPARAM_INFO
	.align		4
.L_139:
        /*0008*/ 	.byte	0x04, 0x17
        /*000a*/ 	.short	(.L_141 - .L_140)
.L_140:
        /*000c*/ 	.word	0x00000000
        /*0010*/ 	.short	0x0009
        /*0012*/ 	.short	0x0030
        /*0014*/ 	.byte	0x00, 0xf0, 0x05, 0x00


	//----- nvinfo : EIATTR_KPARAM_INFO
	.align		4
.L_141:
        /*0018*/ 	.byte	0x04, 0x17
        /*001a*/ 	.short	(.L_143 - .L_142)
.L_142:
        /*001c*/ 	.word	0x00000000
        /*0020*/ 	.short	0x0008
        /*0022*/ 	.short	0x002c
        /*0024*/ 	.byte	0x00, 0xf0, 0x11, 0x00


	//----- nvinfo : EIATTR_KPARAM_INFO
	.align		4
.L_143:
        /*0028*/ 	.byte	0x04, 0x17
        /*002a*/ 	.short	(.L_145 - .L_144)
.L_144:
        /*002c*/ 	.word	0x00000000
        /*0030*/ 	.short	0x0007
        /*0032*/ 	.short	0x0028
        /*0034*/ 	.byte	0x00, 0xf0, 0x11, 0x00


	//----- nvinfo : EIATTR_KPARAM_INFO
	.align		4
.L_145:
        /*0038*/ 	.byte	0x04, 0x17
        /*003a*/ 	.short	(.L_147 - .L_146)
.L_146:
        /*003c*/ 	.word	0x00000000
        /*0040*/ 	.short	0x0006
        /*0042*/ 	.short	0x0024
        /*0044*/ 	.byte	0x00, 0xf0, 0x11, 0x00


	//----- nvinfo : EIATTR_KPARAM_INFO
	.align		4
.L_147:
        /*0048*/ 	.byte	0x04, 0x17
        /*004a*/ 	.short	(.L_149 - .L_148)
.L_148:
        /*004c*/ 	.word	0x00000000
        /*0050*/ 	.short	0x0005
        /*0052*/ 	.short	0x0020
        /*0054*/ 	.byte	0x00, 0xf0, 0x11, 0x00


	//----- nvinfo : EIATTR_KPARAM_INFO
	.align		4
.L_149:
        /*0058*/ 	.byte	0x04, 0x17
        /*005a*/ 	.short	(.L_151 - .L_150)
.L_150:
        /*005c*/ 	.word	0x00000000
        /*0060*/ 	.short	0x0004
        /*0062*/ 	.short	0x001c
        /*0064*/ 	.byte	0x00, 0xf0, 0x11, 0x00


	//----- nvinfo : EIATTR_KPARAM_INFO
	.align		4
.L_151:
        /*0068*/ 	.byte	0x04, 0x17
        /*006a*/ 	.short	(.L_153 - .L_152)
.L_152:
        /*006c*/ 	.word	0x00000000
        /*0070*/ 	.short	0x0003
        /*0072*/ 	.short	0x0018
        /*0074*/ 	.byte	0x00, 0xf0, 0x11, 0x00


	//----- nvinfo : EIATTR_KPARAM_INFO
	.align		4
.L_153:
        /*0078*/ 	.byte	0x04, 0x17
        /*007a*/ 	.short	(.L_155 - .L_154)
.L_154:
        /*007c*/ 	.word	0x00000000
        /*0080*/ 	.short	0x0002
        /*0082*/ 	.short	0x0010
        /*0084*/ 	.byte	0x00, 0xf5, 0x21, 0x00


	//----- nvinfo : EIATTR_KPARAM_INFO
	.align		4
.L_155:
        /*0088*/ 	.byte	0x04, 0x17
        /*008a*/ 	.short	(.L_157 - .L_156)
.L_156:
        /*008c*/ 	.word	0x00000000
        /*0090*/ 	.short	0x0001
        /*0092*/ 	.short	0x0008
        /*0094*/ 	.byte	0x00, 0xf5, 0x21, 0x00


	//----- nvinfo : EIATTR_KPARAM_INFO
	.align		4
.L_157:
        /*0098*/ 	.byte	0x04, 0x17
        /*009a*/ 	.short	(.L_159 - .L_158)
.L_158:
        /*009c*/ 	.word	0x00000000
        /*00a0*/ 	.short	0x0000
        /*00a2*/ 	.short	0x0000
        /*00a4*/ 	.byte	0x00, 0xf5, 0x21, 0x00


	//----- nvinfo : EIATTR_SPARSE_MMA_MASK
	.align		4
.L_159:
        /*00a8*/ 	.byte	0x03, 0x50
        /*00aa*/ 	.short	0x0000


	//----- nvinfo : EIATTR_MAXREG_COUNT
	.align		4
        /*00ac*/ 	.byte	0x03, 0x1b
        /*00ae*/ 	.short	0x00ff


	//----- nvinfo : EIATTR_MERCURY_ISA_VERSION
	.align		4
        /*00b0*/ 	.byte	0x03, 0x5f
        /*00b2*/ 	.short	0x0101


	//----- nvinfo : EIATTR_VRC_CTA_INIT_COUNT
	.align		4
        /*00b4*/ 	.byte	0x02, 0x4a
	.zero		1
	.zero		1


	//----- nvinfo : EIATTR_EXIT_INSTR_OFFSETS
	.align		4
        /*00b8*/ 	.byte	0x04, 0x1c
        /*00ba*/ 	.short	(.L_161 - .L_160)


	//   ....[0]....
.L_160:
        /*00bc*/ 	.word	0x000000c0


	//   ....[1]....
        /*00c0*/ 	.word	0x00000a30


	//   ....[2]....
        /*00c4*/ 	.word	0x00001280


	//   ....[3]....
        /*00c8*/ 	.word	0x00001c40


	//   ....[4]....
        /*00cc*/ 	.word	0x00001d40


	//----- nvinfo : EIATTR_CBANK_PARAM_SIZE
	.align		4
.L_161:
        /*00d0*/ 	.byte	0x03, 0x19
        /*00d2*/ 	.short	0x0031


	//----- nvinfo : EIATTR_PARAM_CBANK
	.align		4
        /*00d4*/ 	.byte	0x04, 0x0a
        /*00d6*/ 	.short	(.L_163 - .L_162)
	.align		4
.L_162:
        /*00d8*/ 	.word	index@(.nv.constant0.changeDetection_kernel)
        /*00dc*/ 	.short	0x0380
        /*00de*/ 	.short	0x0031


	//----- nvinfo : EIATTR_SW_WAR
	.align		4
.L_163:
        /*00e0*/ 	.byte	0x04, 0x36
        /*00e2*/ 	.short	(.L_165 - .L_164)
.L_164:
        /*00e4*/ 	.word	0x00000008
.L_165:


//--------------------- .nv.info.changeDetection_1x1_kernel --------------------------
	.section	.nv.info.changeDetection_1x1_kernel,"",@"SHT_CUDA_INFO"
	.sectionflags	@""
	.align	4


	//----- nvinfo : EIATTR_CUDA_API_VERSION
	.align		4
        /*0000*/ 	.byte	0x04, 0x37
        /*0002*/ 	.short	(.L_167 - .L_166)
.L_166:
        /*0004*/ 	.word	0x00000082


	//----- nvinfo : EIATTR_KPARAM_INFO
	.align		4
.L_167:
        /*0008*/ 	.byte	0x04, 0x17
        /*000a*/ 	.short	(.L_169 - .L_168)
.L_168:
        /*000c*/ 	.word	0x00000000
        /*0010*/ 	.short	0x0007
        /*0012*/ 	.short	0x0028
        /*0014*/ 	.byte	0x00, 0xf0, 0x05, 0x00


	//----- nvinfo : EIATTR_KPARAM_INFO
	.align		4
.L_169:
        /*0018*/ 	.byte	0x04, 0x17
        /*001a*/ 	.short	(.L_171 - .L_170)
.L_170:
        /*001c*/ 	.word	0x00000000
        /*0020*/ 	.short	0x0006
        /*0022*/ 	.short	0x0024
        /*0024*/ 	.byte	0x00, 0xf0, 0x11, 0x00


	//----- nvinfo : EIATTR_KPARAM_INFO
	.align		4
.L_171:
        /*0028*/ 	.byte	0x04, 0x17
        /*002a*/ 	.short	(.L_173 - .L_172)
.L_172:
        /*002c*/ 	.word	0x00000000
        /*0030*/ 	.short	0x0005
        /*0032*/ 	.short	0x0020
        /*0034*/ 	.byte	0x00, 0xf0, 0x11, 0x00


	//----- nvinfo : EIATTR_KPARAM_INFO
	.align		4
.L_173:
        /*0038*/ 	.byte	0x04, 0x17
        /*003a*/ 	.short	(.L_175 - .L_174)
.L_174:
        /*003c*/ 	.word	0x00000000
        /*0040*/ 	.short	0x0004
        /*0042*/ 	.short	0x001c
        /*0044*/ 	.byte	0x00, 0xf0, 0x11, 0x00


	//----- nvinfo : EIATTR_KPARAM_INFO
	.align		4
.L_175:
        /*0048*/ 	.byte	0x04, 0x17
        /*004a*/ 	.short	(.L_177 - .L_176)
.L_176:
        /*004c*/ 	.word	0x00000000
        /*0050*/ 	.short	0x0003
        /*0052*/ 	.short	0x0018
        /*0054*/ 	.byte	0x00, 0xf0, 0x11, 0x00


	//----- nvinfo : EIATTR_KPARAM_INFO
	.align		4
.L_177:
        /*0058*/ 	.byte	0x04, 0x17
        /*005a*/ 	.short	(.L_179 - .L_178)
.L_178:
        /*005c*/ 	.word	0x00000000
        /*0060*/ 	.short	0x0002
        /*0062*/ 	.short	0x0010
        /*0064*/ 	.byte	0x00, 0xf5, 0x21, 0x00


	//----- nvinfo : EIATTR_KPARAM_INFO
	.align		4
.L_179:
        /*0068*/ 	.byte	0x04, 0x17
        /*006a*/ 	.short	(.L_181 - .L_180)
.L_180:
        /*006c*/ 	.word	0x00000000
        /*0070*/ 	.short	0x0001
        /*0072*/ 	.short	0x0008
        /*0074*/ 	.byte	0x00, 0xf5, 0x21, 0x00


	//----- nvinfo : EIATTR_KPARAM_INFO
	.align		4
.L_181:
        /*0078*/ 	.byte	0x04, 0x17
        /*007a*/ 	.short	(.L_183 - .L_182)
.L_182:
        /*007c*/ 	.word	0x00000000
        /*0080*/ 	.short	0x0000
        /*0082*/ 	.short	0x0000
        /*0084*/ 	.byte	0x00, 0xf5, 0x21, 0x00


	//----- nvinfo : EIATTR_SPARSE_MMA_MASK
	.align		4
.L_183:
        /*0088*/ 	.byte	0x03, 0x50
        /*008a*/ 	.short	0x0000


	//----- nvinfo : EIATTR_MAXREG_COUNT
	.align		4
        /*008c*/ 	.byte	0x03, 0x1b
        /*008e*/ 	.short	0x00ff


	//----- nvinfo : EIATTR_MERCURY_ISA_VERSION
	.align		4
        /*0090*/ 	.byte	0x03, 0x5f
        /*0092*/ 	.short	0x0101


	//----- nvinfo : EIATTR_VRC_CTA_INIT_COUNT
	.align		4
        /*0094*/ 	.byte	0x02, 0x4a
	.zero		1
	.zero		1


	//----- nvinfo : EIATTR_EXIT_INSTR_OFFSETS
	.align		4
        /*0098*/ 	.byte	0x04, 0x1c
        /*009a*/ 	.short	(.L_185 - .L_184)


	//   ....[0]....
.L_184:
        /*009c*/ 	.word	0x000000b0


	//   ....[1]....
        /*00a0*/ 	.word	0x00000a50


	//   ....[2]....
        /*00a4*/ 	.word	0x00000ae0


	//   ....[3]....
        /*00a8*/ 	.word	0x00000fd0


	//   ....[4]....
        /*00ac*/ 	.word	0x00001240


	//   ....[5]....
        /*00b0*/ 	.word	0x000013d0


	//   ....[6]....
        /*00b4*/ 	.word	0x000014c0


	//----- nvinfo : EIATTR_CBANK_PARAM_SIZE
	.align		4
.L_185:
        /*00b8*/ 	.byte	0x03, 0x19
        /*00ba*/ 	.short	0x0029


	//----- nvinfo : EIATTR_PARAM_CBANK
	.align		4
        /*00bc*/ 	.byte	0x04, 0x0a
        /*00be*/ 	.short	(.L_187 - .L_186)
	.align		4
.L_186:
        /*00c0*/ 	.word	index@(.nv.constant0.changeDetection_1x1_kernel)
        /*00c4*/ 	.short	0x0380
        /*00c6*/ 	.short	0x0029


	//----- nvinfo : EIATTR_SW_WAR
	.align		4
.L_187:
        /*00c8*/ 	.byte	0x04, 0x36
        /*00ca*/ 	.short	(.L_189 - .L_188)
.L_188:
        /*00cc*/ 	.word	0x00000008
.L_189:


//--------------------- .nv.callgraph             --------------------------
	.section	.nv.callgraph,"",@"SHT_CUDA_CALLGRAPH"
	.align	4
	.sectionentsize	8
	.align		4
        /*0000*/ 	.word	0x00000000
	.align		4
        /*0004*/ 	.word	0xffffffff
	.align		4
        /*0008*/ 	.word	0x00000000
	.align		4
        /*000c*/ 	.word	0xfffffffe
	.align		4
        /*0010*/ 	.word	0x00000000
	.align		4
        /*0014*/ 	.word	0xfffffffd
	.align		4
        /*0018*/ 	.word	0x00000000
	.align		4
        /*001c*/ 	.word	0xfffffffc


//--------------------- .text.maxPool2d_kernel    --------------------------
	.section	.text.maxPool2d_kernel,"ax",@progbits
	.align	128
        .global         maxPool2d_kernel
        .type           maxPool2d_kernel,@function
        .size           maxPool2d_kernel,(.L_x_84 - maxPool2d_kernel)
        .other          maxPool2d_kernel,@"STO_CUDA_ENTRY STV_DEFAULT"
maxPool2d_kernel:
.text.maxPool2d_kernel:
[----:B------:R-:W-:Y:S01]  /*0000*/  LDC R1, c[0x0][0x37c] ;  /* 0x0000df00ff017b82 */ /* 0x000fe20000000800 */
[----:B------:R-:W0:Y:S07]  /*0010*/  S2R R0, SR_TID.X ;  /* 0x0000000000007919 */ /* 0x000e2e0000002100 */
[----:B------:R-:W0:Y:S01]  /*0020*/  S2UR UR4, SR_CTAID.X ;  /* 0x00000000000479c3 */ /* 0x000e220000002500 */
[----:B------:R-:W1:Y:S07]  /*0030*/  LDCU UR5, c[0x0][0x398] ;  /* 0x00007300ff0577ac */ /* 0x000e6e0008000800 */
[----:B------:R-:W0:Y:S02]  /*0040*/  LDC R3, c[0x0][0x360] ;  /* 0x0000d800ff037b82 */ /* 0x000e240000000800 */
[----:B0-----:R-:W-:-:S05]  /*0050*/  IMAD R3, R3, UR4, R0 ;  /* 0x0000000403037c24 */ /* 0x001fca000f8e0200 */
[----:B-1----:R-:W-:-:S13]  /*0060*/  ISETP.GE.AND P0, PT, R3, UR5, PT ;  /* 0x0000000503007c0c */ /* 0x002fda000bf06270 */
[----:B------:R-:W-:Y:S05]  /*0070*/  @P0 EXIT ;  /* 0x000000000000094d */ /* 0x000fea0003800000 */
[----:B------:R-:W0:Y:S01]  /*0080*/  LDC.64 R8, c[0x0][0x390] ;  /* 0x0000e400ff087b82 */ /* 0x000e220000000a00 */
[----:B------:R-:W1:Y:S07]  /*0090*/  LDCU.64 UR8, c[0x0][0x358] ;  /* 0x00006b00ff0877ac */ /* 0x000e6e0008000a00 */
[----:B------:R-:W2:Y:S08]  /*00a0*/  LDC R6, c[0x0][0x3b4] ;  /* 0x0000ed00ff067b82 */ /* 0x000eb00000000800 */
[----:B------:R-:W3:Y:S01]  /*00b0*/  LDC R4, c[0x0][0x3b0] ;  /* 0x0000ec00ff047b82 */ /* 0x000ee20000000800 */
[----:B0-----:R-:W-:-:S07]  /*00c0*/  IMAD.WIDE R8, R3, 0x4, R8 ;  /* 0x0000000403087825 */ /* 0x001fce00078e0208 */
[----:B------:R-:W0:Y:S01]  /*00d0*/  LDC R3, c[0x0][0x3a4] ;  /* 0x0000e900ff037b82 */ /* 0x000e220000000800 */
[----:B-1----:R1:W4:Y:S01]  /*00e0*/  LDG.E.CONSTANT R2, desc[UR8][R8.64] ;  /* 0x0000000808027981 */ /* 0x002322000c1e9900 */
[----:B0-----:R-:W-:-:S04]  /*00f0*/  IABS R13, R3 ;  /* 0x00000003000d7213 */ /* 0x001fc80000000000 */
[----:B------:R-:W0:Y:S08]  /*0100*/  I2F.RP R0, R13 ;  /* 0x0000000d00007306 */ /* 0x000e300000209400 */
[----:B0-----:R-:W0:Y:S02]  /*0110*/  MUFU.RCP R0, R0 ;  /* 0x0000000000007308 */ /* 0x001e240000001000 */
[----:B0-----:R-:W-:Y:S01]  /*0120*/  VIADD R10, R0, 0xffffffe ;  /* 0x0ffffffe000a7836 */ /* 0x001fe20000000000 */
[----:B---3--:R-:W-:-:S05]  /*0130*/  IABS R0, R4 ;  /* 0x0000000400007213 */ /* 0x008fca0000000000 */
[----:B------:R0:W1:Y:S02]  /*0140*/  F2I.FTZ.U32.TRUNC.NTZ R11, R10 ;  /* 0x0000000a000b7305 */ /* 0x000064000021f000 */
[----:B0-----:R-:W-:Y:S02]  /*0150*/  IMAD.MOV.U32 R10, RZ, RZ, RZ ;  /* 0x000000ffff0a7224 */ /* 0x001fe400078e00ff */
[----:B-1----:R-:W-:-:S04]  /*0160*/  IMAD.MOV R8, RZ, RZ, -R11 ;  /* 0x000000ffff087224 */ /* 0x002fc800078e0a0b */
[----:B------:R-:W-:-:S04]  /*0170*/  IMAD R5, R8, R13, RZ ;  /* 0x0000000d08057224 */ /* 0x000fc800078e02ff */
[----:B------:R-:W-:Y:S01]  /*0180*/  IMAD.HI.U32 R11, R11, R5, R10 ;  /* 0x000000050b0b7227 */ /* 0x000fe200078e000a */
[----:B--2---:R-:W-:Y:S01]  /*0190*/  IABS R5, R6 ;  /* 0x0000000600057213 */ /* 0x004fe20000000000 */
[----:B------:R-:W0:Y:S08]  /*01a0*/  I2F.RP R10, R0 ;  /* 0x00000000000a7306 */ /* 0x000e300000209400 */
[----:B------:R-:W1:Y:S08]  /*01b0*/  I2F.RP R12, R5 ;  /* 0x00000005000c7306 */ /* 0x000e700000209400 */
[----:B0-----:R-:W-:Y:S08]  /*01c0*/  MUFU.RCP R10, R10 ;  /* 0x0000000a000a7308 */ /* 0x001ff00000001000 */
[----:B-1----:R-:W0:Y:S01]  /*01d0*/  MUFU.RCP R12, R12 ;  /* 0x0000000c000c7308 */ /* 0x002e220000001000 */
[----:B----4-:R-:W-:-:S05]  /*01e0*/  IABS R8, R2 ;  /* 0x0000000200087213 */ /* 0x010fca0000000000 */
[----:B------:R-:W-:-:S04]  /*01f0*/  IMAD.HI.U32 R7, R11, R8, RZ ;  /* 0x000000080b077227 */ /* 0x000fc800078e00ff */
[----:B0-----:R-:W-:Y:S01]  /*0200*/  VIADD R11, R12, 0xffffffe ;  /* 0x0ffffffe0c0b7836 */ /* 0x001fe20000000000 */
[----:B------:R-:W-:-:S05]  /*0210*/  IADD3 R9, PT, PT, -R7, RZ, RZ ;  /* 0x000000ff07097210 */ /* 0x000fca0007ffe1ff */
[----:B------:R-:W-:Y:S01]  /*0220*/  IMAD R8, R13, R9, R8 ;  /* 0x000000090d087224 */ /* 0x000fe200078e0208 */
[----:B------:R-:W0:Y:S01]  /*0230*/  F2I.FTZ.U32.TRUNC.NTZ R11, R11 ;  /* 0x0000000b000b7305 */ /* 0x000e22000021f000 */
[----:B------:R-:W-:-:S03]  /*0240*/  VIADD R9, R10, 0xffffffe ;  /* 0x0ffffffe0a097836 */ /* 0x000fc60000000000 */
[----:B------:R-:W-:-:S04]  /*0250*/  ISETP.GT.U32.AND P1, PT, R13, R8, PT ;  /* 0x000000080d00720c */ /* 0x000fc80003f24070 */
[----:B------:R-:W1:Y:S01]  /*0260*/  F2I.FTZ.U32.TRUNC.NTZ R9, R9 ;  /* 0x0000000900097305 */ /* 0x000e62000021f000 */
[----:B0-----:R-:W-:-:S08]  /*0270*/  IADD3 R10, PT, PT, RZ, -R11, RZ ;  /* 0x8000000bff0a7210 */ /* 0x001fd00007ffe0ff */
[----:B------:R-:W-:Y:S01]  /*0280*/  @!P1 IMAD.IADD R8, R8, 0x1, -R13 ;  /* 0x0000000108089824 */ /* 0x000fe200078e0a0d */
[----:B------:R-:W-:Y:S02]  /*0290*/  @!P1 IADD3 R7, PT, PT, R7, 0x1, RZ ;  /* 0x0000000107079810 */ /* 0x000fe40007ffe0ff */
[----:B------:R-:W-:Y:S02]  /*02a0*/  ISETP.NE.AND P1, PT, R3, RZ, PT ;  /* 0x000000ff0300720c */ /* 0x000fe40003f25270 */
[----:B------:R-:W-:Y:S01]  /*02b0*/  ISETP.GE.U32.AND P0, PT, R8, R13, PT ;  /* 0x0000000d0800720c */ /* 0x000fe20003f06070 */
[----:B-1----:R-:W-:Y:S01]  /*02c0*/  IMAD.MOV R13, RZ, RZ, -R9 ;  /* 0x000000ffff0d7224 */ /* 0x002fe200078e0a09 */
[----:B------:R-:W-:-:S03]  /*02d0*/  LOP3.LUT R8, R2, R3, RZ, 0x3c, !PT ;  /* 0x0000000302087212 */ /* 0x000fc600078e3cff */
[----:B------:R-:W-:Y:S01]  /*02e0*/  IMAD R13, R13, R0, RZ ;  /* 0x000000000d0d7224 */ /* 0x000fe200078e02ff */
[----:B------:R-:W-:-:S07]  /*02f0*/  ISETP.GE.AND P2, PT, R8, RZ, PT ;  /* 0x000000ff0800720c */ /* 0x000fce0003f46270 */
[----:B------:R-:W-:-:S06]  /*0300*/  @P0 VIADD R7, R7, 0x1 ;  /* 0x0000000107070836 */ /* 0x000fcc0000000000 */
[----:B------:R-:W-:Y:S01]  /*0310*/  @!P2 IMAD.MOV R7, RZ, RZ, -R7 ;  /* 0x000000ffff07a224 */ /* 0x000fe200078e0a07 */
[----:B------:R-:W-:-:S05]  /*0320*/  @!P1 LOP3.LUT R7, RZ, R3, RZ, 0x33, !PT ;  /* 0x00000003ff079212 */ /* 0x000fca00078e33ff */
[----:B------:R-:W-:-:S04]  /*0330*/  IMAD.MOV R8, RZ, RZ, -R7 ;  /* 0x000000ffff087224 */ /* 0x000fc800078e0a07 */
[----:B------:R-:W-:Y:S02]  /*0340*/  IMAD R15, R3, R8, R2 ;  /* 0x00000008030f7224 */ /* 0x000fe400078e0202 */
[----:B------:R-:W-:Y:S02]  /*0350*/  IMAD.MOV.U32 R8, RZ, RZ, RZ ;  /* 0x000000ffff087224 */ /* 0x000fe400078e00ff */
[----:B------:R-:W-:Y:S01]  /*0360*/  IMAD R3, R10, R5, RZ ;  /* 0x000000050a037224 */ /* 0x000fe200078e02ff */
[----:B------:R-:W-:Y:S01]  /*0370*/  IABS R2, R15 ;  /* 0x0000000f00027213 */ /* 0x000fe20000000000 */
[----:B------:R-:W-:Y:S02]  /*0380*/  IMAD.MOV.U32 R10, RZ, RZ, RZ ;  /* 0x000000ffff0a7224 */ /* 0x000fe400078e00ff */
[----:B------:R-:W-:Y:S01]  /*0390*/  IMAD.HI.U32 R8, R9, R13, R8 ;  /* 0x0000000d09087227 */ /* 0x000fe200078e0008 */
[----:B------:R-:W-:Y:S02]  /*03a0*/  IABS R9, R7 ;  /* 0x0000000700097213 */ /* 0x000fe40000000000 */
[----:B------:R-:W-:Y:S01]  /*03b0*/  LOP3.LUT R7, R7, R4, RZ, 0x3c, !PT ;  /* 0x0000000407077212 */ /* 0x000fe200078e3cff */
[----:B------:R-:W-:Y:S01]  /*03c0*/  IMAD.HI.U32 R10, R11, R3, R10 ;  /* 0x000000030b0a7227 */ /* 0x000fe200078e000a */
[----:B------:R-:W-:-:S03]  /*03d0*/  MOV R11, R2 ;  /* 0x00000002000b7202 */ /* 0x000fc60000000f00 */
[----:B------:R-:W-:-:S04]  /*03e0*/  IMAD.HI.U32 R3, R8, R9, RZ ;  /* 0x0000000908037227 */ /* 0x000fc800078e00ff */
[----:B------:R-:W-:-:S04]  /*03f0*/  IMAD.HI.U32 R10, R10, R11, RZ ;  /* 0x0000000b0a0a7227 */ /* 0x000fc800078e00ff */
[----:B------:R-:W-:Y:S02]  /*0400*/  IMAD.MOV R2, RZ, RZ, -R3 ;  /* 0x000000ffff027224 */ /* 0x000fe400078e0a03 */
[----:B------:R-:W-:Y:S02]  /*0410*/  IMAD.MOV R8, RZ, RZ, -R10 ;  /* 0x000000ffff087224 */ /* 0x000fe400078e0a0a */
[C---:B------:R-:W-:Y:S02]  /*0420*/  IMAD R9, R0.reuse, R2, R9 ;  /* 0x0000000200097224 */ /* 0x040fe400078e0209 */
[C---:B------:R-:W-:Y:S01]  /*0430*/  IMAD R8, R5.reuse, R8, R11 ;  /* 0x0000000805087224 */ /* 0x040fe200078e020b */
[----:B------:R-:W0:Y:S02]  /*0440*/  LDC R2, c[0x0][0x39c] ;  /* 0x0000e700ff027b82 */ /* 0x000e240000000800 */
[----:B------:R-:W-:Y:S02]  /*0450*/  ISETP.GT.U32.AND P1, PT, R0, R9, PT ;  /* 0x000000090000720c */ /* 0x000fe40003f24070 */
[----:B------:R-:W-:-:S11]  /*0460*/  ISETP.GT.U32.AND P2, PT, R5, R8, PT ;  /* 0x000000080500720c */ /* 0x000fd60003f44070 */
[----:B------:R-:W-:Y:S02]  /*0470*/  @!P1 IMAD.IADD R9, R9, 0x1, -R0 ;  /* 0x0000000109099824 */ /* 0x000fe400078e0a00 */
[-C--:B------:R-:W-:Y:S01]  /*0480*/  @!P2 IADD3 R8, PT, PT, R8, -R5.reuse, RZ ;  /* 0x800000050808a210 */ /* 0x080fe20007ffe0ff */
[----:B------:R-:W-:Y:S01]  /*0490*/  @!P2 VIADD R10, R10, 0x1 ;  /* 0x000000010a0aa836 */ /* 0x000fe20000000000 */
[----:B------:R-:W-:Y:S01]  /*04a0*/  ISETP.GE.AND P2, PT, R7, RZ, PT ;  /* 0x000000ff0700720c */ /* 0x000fe20003f46270 */
[----:B------:R-:W-:Y:S01]  /*04b0*/  @!P1 VIADD R3, R3, 0x1 ;  /* 0x0000000103039836 */ /* 0x000fe20000000000 */
[----:B------:R-:W-:Y:S02]  /*04c0*/  ISETP.GE.U32.AND P4, PT, R8, R5, PT ;  /* 0x000000050800720c */ /* 0x000fe40003f86070 */
[----:B------:R-:W-:Y:S02]  /*04d0*/  ISETP.GE.U32.AND P3, PT, R9, R0, PT ;  /* 0x000000000900720c */ /* 0x000fe40003f66070 */
[----:B0-----:R-:W-:-:S02]  /*04e0*/  ISETP.GE.AND P0, PT, R2, 0x1, PT ;  /* 0x000000010200780c */ /* 0x001fc40003f06270 */
[----:B------:R-:W-:-:S04]  /*04f0*/  LOP3.LUT R0, R15, R6, RZ, 0x3c, !PT ;  /* 0x000000060f007212 */ /* 0x000fc800078e3cff */
[----:B------:R-:W-:-:S03]  /*0500*/  ISETP.GE.AND P1, PT, R0, RZ, PT ;  /* 0x000000ff0000720c */ /* 0x000fc60003f26270 */
[----:B------:R-:W-:Y:S02]  /*0510*/  @P4 IADD3 R10, PT, PT, R10, 0x1, RZ ;  /* 0x000000010a0a4810 */ /* 0x000fe40007ffe0ff */
[----:B------:R-:W-:Y:S01]  /*0520*/  @P3 VIADD R3, R3, 0x1 ;  /* 0x0000000103033836 */ /* 0x000fe20000000000 */
[----:B------:R-:W-:Y:S02]  /*0530*/  ISETP.NE.AND P3, PT, R4, RZ, PT ;  /* 0x000000ff0400720c */ /* 0x000fe40003f65270 */
[----:B------:R-:W-:Y:S01]  /*0540*/  ISETP.NE.AND P4, PT, R6, RZ, PT ;  /* 0x000000ff0600720c */ /* 0x000fe20003f85270 */
[----:B------:R-:W-:Y:S01]  /*0550*/  IMAD.MOV.U32 R0, RZ, RZ, R10 ;  /* 0x000000ffff007224 */ /* 0x000fe200078e000a */
[----:B------:R-:W-:Y:S11]  /*0560*/  @!P0 EXIT ;  /* 0x000000000000894d */ /* 0x000ff60003800000 */
[----:B------:R-:W-:Y:S01]  /*0570*/  ISETP.GE.AND P0, PT, R4, 0x1, PT ;  /* 0x000000010400780c */ /* 0x000fe20003f06270 */
[----:B------:R-:W-:Y:S01]  /*0580*/  @!P2 IMAD.MOV R3, RZ, RZ, -R3 ;  /* 0x000000ffff03a224 */ /* 0x000fe200078e0a03 */
[----:B------:R-:W-:Y:S01]  /*0590*/  @!P3 LOP3.LUT R3, RZ, R4, RZ, 0x33, !PT ;  /* 0x00000004ff03b212 */ /* 0x000fe200078e33ff */
[----:B------:R-:W-:Y:S01]  /*05a0*/  @!P1 IMAD.MOV R0, RZ, RZ, -R0 ;  /* 0x000000ffff009224 */ /* 0x000fe200078e0a00 */
[----:B------:R-:W-:-:S09]  /*05b0*/  @!P4 LOP3.LUT R0, RZ, R6, RZ, 0x33, !PT ;  /* 0x00000006ff00c212 */ /* 0x000fd200078e33ff */
[----:B------:R-:W-:Y:S05]  /*05c0*/  @!P0 BRA `(.L_x_0) ;  /* 0x0000001000008947 */ /* 0x000fea0003800000 */
[----:B------:R-:W-:-:S13]  /*05d0*/  ISETP.GE.AND P0, PT, R6, 0x1, PT ;  /* 0x000000010600780c */ /* 0x000fda0003f06270 */
[----:B------:R-:W-:Y:S05]  /*05e0*/  @!P0 BRA `(.L_x_1) ;  /* 0x0000000c001c8947 */ /* 0x000fea0003800000 */
[C---:B------:R-:W-:Y:S01]  /*05f0*/  LOP3.LUT R14, R6.reuse, 0xf, RZ, 0xc0, !PT ;  /* 0x0000000f060e7812 */ /* 0x040fe200078ec0ff */
[----:B------:R-:W-:Y:S01]  /*0600*/  UMOV UR4, URZ ;  /* 0x000000ff00047c82 */ /* 0x000fe20008000000 */
[C---:B------:R-:W-:Y:S02]  /*0610*/  LOP3.LUT R15, R6.reuse, 0x7, RZ, 0xc0, !PT ;  /* 0x00000007060f7812 */ /* 0x040fe400078ec0ff */
[C---:B------:R-:W-:Y:S02]  /*0620*/  LOP3.LUT R2, R6.reuse, 0x7ffffff0, RZ, 0xc0, !PT ;  /* 0x7ffffff006027812 */ /* 0x040fe400078ec0ff */
[----:B------:R-:W-:-:S07]  /*0630*/  LOP3.LUT R6, R6, 0x3, RZ, 0xc0, !PT ;  /* 0x0000000306067812 */ /* 0x000fce00078ec0ff */
.L_x_10:
[----:B0-----:R-:W-:Y:S01]  /*0640*/  MOV R7, 0xff800000 ;  /* 0xff80000000077802 */ /* 0x001fe20000000f00 */
[----:B------:R-:W-:-:S06]  /*0650*/  UMOV UR5, URZ ;  /* 0x000000ff00057c82 */ /* 0x000fcc0008000000 */
.L_x_9:
[----:B------:R-:W0:Y:S01]  /*0660*/  LDC.64 R4, c[0x0][0x3b0] ;  /* 0x0000ec00ff047b82 */ /* 0x000e220000000a00 */
[----:B------:R-:W-:-:S07]  /*0670*/  IMAD.MOV.U32 R11, RZ, RZ, RZ ;  /* 0x000000ffff0b7224 */ /* 0x000fce00078e00ff */
[----:B------:R-:W1:Y:S01]  /*0680*/  LDC R13, c[0x0][0x3a0] ;  /* 0x0000e800ff0d7b82 */ /* 0x000e620000000800 */
[----:B0-----:R-:W-:Y:S01]  /*0690*/  ISETP.GE.U32.AND P0, PT, R5, 0x10, PT ;  /* 0x000000100500780c */ /* 0x001fe20003f06070 */
[----:B------:R-:W-:Y:S01]  /*06a0*/  IMAD R10, R3, R4, UR5 ;  /* 0x00000005030a7e24 */ /* 0x000fe2000f8e0204 */
[----:B------:R-:W-:-:S06]  /*06b0*/  UIADD3 UR5, UPT, UPT, UR5, 0x1, URZ ;  /* 0x0000000105057890 */ /* 0x000fcc000fffe0ff */
[----:B------:R-:W-:Y:S01]  /*06c0*/  ISETP.NE.AND P1, PT, R4, UR5, PT ;  /* 0x0000000504007c0c */ /* 0x000fe2000bf25270 */
[----:B-1----:R-:W-:-:S04]  /*06d0*/  IMAD R4, R13, UR4, R10 ;  /* 0x000000040d047c24 */ /* 0x002fc8000f8e020a */
[----:B------:R-:W-:Y:S08]  /*06e0*/  @!P0 BRA `(.L_x_2) ;  /* 0x00000004002c8947 */ /* 0x000ff00003800000 */
[----:B------:R-:W0:Y:S01]  /*06f0*/  LDC R5, c[0x0][0x3b4] ;  /* 0x0000ed00ff057b82 */ /* 0x000e220000000800 */
[----:B------:R-:W-:Y:S01]  /*0700*/  ISETP.GE.AND P0, PT, R10, R13, PT ;  /* 0x0000000d0a00720c */ /* 0x000fe20003f06270 */
[----:B------:R-:W1:Y:S01]  /*0710*/  LDCU UR7, c[0x0][0x3a4] ;  /* 0x00007480ff0777ac */ /* 0x000e620008000800 */
[----:B------:R-:W-:-:S05]  /*0720*/  UMOV UR6, URZ ;  /* 0x000000ff00067c82 */ /* 0x000fca0008000000 */
[----:B------:R-:W2:Y:S06]  /*0730*/  LDC.64 R8, c[0x0][0x380] ;  /* 0x0000e000ff087b82 */ /* 0x000eac0000000a00 */
.L_x_3:
[----:B0-----:R-:W-:-:S04]  /*0740*/  IMAD R11, R0, R5, UR6 ;  /* 0x00000006000b7e24 */ /* 0x001fc8000f8e0205 */
[----:B-1----:R-:W-:Y:S01]  /*0750*/  IMAD R13, R4, UR7, R11 ;  /* 0x00000007040d7c24 */ /* 0x002fe2000f8e020b */
[----:B------:R-:W-:-:S03]  /*0760*/  ISETP.GE.OR P6, PT, R11, UR7, P0 ;  /* 0x000000070b007c0c */ /* 0x000fc600087c6670 */
[----:B--2---:R-:W-:-:S10]  /*0770*/  IMAD.WIDE R12, R13, 0x4, R8 ;  /* 0x000000040d0c7825 */ /* 0x004fd400078e0208 */
[----:B------:R-:W2:Y:S01]  /*0780*/  @!P6 LDG.E.CONSTANT R16, desc[UR8][R12.64] ;  /* 0x000000080c10e981 */ /* 0x000ea2000c1e9900 */
[C---:B------:R-:W-:Y:S02]  /*0790*/  VIADD R17, R11.reuse, 0x1 ;  /* 0x000000010b117836 */ /* 0x040fe40000000000 */
[----:B------:R-:W-:-:S03]  /*07a0*/  VIADD R18, R11, 0x2 ;  /* 0x000000020b127836 */ /* 0x000fc60000000000 */
[----:B------:R-:W-:Y:S02]  /*07b0*/  ISETP.GE.OR P2, PT, R17, UR7, P0 ;  /* 0x0000000711007c0c */ /* 0x000fe40008746670 */
[----:B------:R-:W-:Y:S01]  /*07c0*/  ISETP.GE.OR P3, PT, R18, UR7, P0 ;  /* 0x0000000712007c0c */ /* 0x000fe20008766670 */
[C---:B------:R-:W-:Y:S01]  /*07d0*/  VIADD R18, R11.reuse, 0x4 ;  /* 0x000000040b127836 */ /* 0x040fe20000000000 */
[----:B------:R-:W-:-:S04]  /*07e0*/  IADD3 R17, PT, PT, R11, 0x3, RZ ;  /* 0x000000030b117810 */ /* 0x000fc80007ffe0ff */
[----:B------:R-:W-:Y:S01]  /*07f0*/  ISETP.GE.OR P4, PT, R17, UR7, P0 ;  /* 0x0000000711007c0c */ /* 0x000fe20008786670 */
[----:B------:R-:W-:Y:S01]  /*0800*/  VIADD R17, R11, 0x5 ;  /* 0x000000050b117836 */ /* 0x000fe20000000000 */
[----:B------:R-:W-:-:S03]  /*0810*/  ISETP.GE.OR P5, PT, R18, UR7, P0 ;  /* 0x0000000712007c0c */ /* 0x000fc600087a6670 */
[----:B------:R-:W3:Y:S08]  /*0820*/  @!P2 LDG.E.CONSTANT R18, desc[UR8][R12.64+0x4] ;  /* 0x000004080c12a981 */ /* 0x000ef0000c1e9900 */
[----:B------:R-:W4:Y:S04]  /*0830*/  @!P4 LDG.E.CONSTANT R20, desc[UR8][R12.64+0xc] ;  /* 0x00000c080c14c981 */ /* 0x000f28000c1e9900 */
[----:B------:R-:W5:Y:S01]  /*0840*/  @!P5 LDG.E.CONSTANT R22, desc[UR8][R12.64+0x10] ;  /* 0x000010080c16d981 */ /* 0x000f62000c1e9900 */
[----:B--2---:R-:W-:-:S03]  /*0850*/  @!P6 FMNMX R7, R7, R16, !PT ;  /* 0x000000100707e209 */ /* 0x004fc60007800000 */
[----:B------:R-:W2:Y:S01]  /*0860*/  @!P3 LDG.E.CONSTANT R16, desc[UR8][R12.64+0x8] ;  /* 0x000008080c10b981 */ /* 0x000ea2000c1e9900 */
[----:B------:R-:W-:-:S13]  /*0870*/  ISETP.GE.OR P6, PT, R17, UR7, P0 ;  /* 0x0000000711007c0c */ /* 0x000fda00087c6670 */
[----:B------:R-:W5:Y:S01]  /*0880*/  @!P6 LDG.E.CONSTANT R24, desc[UR8][R12.64+0x14] ;  /* 0x000014080c18e981 */ /* 0x000f62000c1e9900 */
[----:B------:R-:W-:Y:S01]  /*0890*/  VIADD R17, R11, 0x6 ;  /* 0x000000060b117836 */ /* 0x000fe20000000000 */
[----:B---3--:R-:W-:Y:S02]  /*08a0*/  @!P2 FMNMX R7, R7, R18, !PT ;  /* 0x000000120707a209 */ /* 0x008fe40007800000 */
[----:B------:R-:W-:Y:S02]  /*08b0*/  IADD3 R18, PT, PT, R11, 0x7, RZ ;  /* 0x000000070b127810 */ /* 0x000fe40007ffe0ff */
[----:B------:R-:W-:Y:S01]  /*08c0*/  ISETP.GE.OR P2, PT, R17, UR7, P0 ;  /* 0x0000000711007c0c */ /* 0x000fe20008746670 */
[----:B------:R-:W-:Y:S01]  /*08d0*/  VIADD R17, R11, 0x9 ;  /* 0x000000090b117836 */ /* 0x000fe20000000000 */
[----:B--2---:R-:W-:Y:S01]  /*08e0*/  @!P3 FMNMX R7, R7, R16, !PT ;  /* 0x000000100707b209 */ /* 0x004fe20007800000 */
[----:B------:R-:W-:Y:S01]  /*08f0*/  VIADD R16, R11, 0x8 ;  /* 0x000000080b107836 */ /* 0x000fe20000000000 */
[----:B------:R-:W-:-:S02]  /*0900*/  ISETP.GE.OR P3, PT, R18, UR7, P0 ;  /* 0x0000000712007c0c */ /* 0x000fc40008766670 */
[----:B----4-:R-:W-:Y:S02]  /*0910*/  @!P4 FMNMX R7, R7, R20, !PT ;  /* 0x000000140707c209 */ /* 0x010fe40007800000 */
[----:B------:R-:W-:Y:S02]  /*0920*/  ISETP.GE.OR P4, PT, R16, UR7, P0 ;  /* 0x0000000710007c0c */ /* 0x000fe40008786670 */
[----:B-----5:R-:W-:-:S03]  /*0930*/  @!P5 FMNMX R7, R7, R22, !PT ;  /* 0x000000160707d209 */ /* 0x020fc60007800000 */
[----:B------:R-:W2:Y:S01]  /*0940*/  @!P2 LDG.E.CONSTANT R16, desc[UR8][R12.64+0x18] ;  /* 0x000018080c10a981 */ /* 0x000ea2000c1e9900 */
[----:B------:R-:W-:Y:S01]  /*0950*/  ISETP.GE.OR P5, PT, R17, UR7, P0 ;  /* 0x0000000711007c0c */ /* 0x000fe200087a6670 */
[----:B------:R-:W-:Y:S01]  /*0960*/  VIADD R17, R11, 0xa ;  /* 0x0000000a0b117836 */ /* 0x000fe20000000000 */
[----:B------:R-:W-:Y:S01]  /*0970*/  @!P6 FMNMX R7, R7, R24, !PT ;  /* 0x000000180707e209 */ /* 0x000fe20007800000 */
[----:B------:R-:W3:Y:S03]  /*0980*/  @!P3 LDG.E.CONSTANT R18, desc[UR8][R12.64+0x1c] ;  /* 0x00001c080c12b981 */ /* 0x000ee6000c1e9900 */
[----:B------:R-:W-:Y:S01]  /*0990*/  ISETP.GE.OR P6, PT, R17, UR7, P0 ;  /* 0x0000000711007c0c */ /* 0x000fe200087c6670 */
[----:B------:R-:W4:Y:S06]  /*09a0*/  @!P4 LDG.E.CONSTANT R20, desc[UR8][R12.64+0x20] ;  /* 0x000020080c14c981 */ /* 0x000f2c000c1e9900 */
[----:B------:R-:W5:Y:S06]  /*09b0*/  @!P5 LDG.E.CONSTANT R22, desc[UR8][R12.64+0x24] ;  /* 0x000024080c16d981 */ /* 0x000f6c000c1e9900 */
[----:B------:R-:W5:Y:S01]  /*09c0*/  @!P6 LDG.E.CONSTANT R24, desc[UR8][R12.64+0x28] ;  /* 0x000028080c18e981 */ /* 0x000f62000c1e9900 */
[----:B------:R-:W-:-:S02]  /*09d0*/  IADD3 R17, PT, PT, R11, 0xb, RZ ;  /* 0x0000000b0b117810 */ /* 0x000fc40007ffe0ff */
[----:B--2---:R-:W-:Y:S01]  /*09e0*/  @!P2 FMNMX R7, R7, R16, !PT ;  /* 0x000000100707a209 */ /* 0x004fe20007800000 */
[----:B------:R-:W-:Y:S01]  /*09f0*/  VIADD R16, R11, 0xc ;  /* 0x0000000c0b107836 */ /* 0x000fe20000000000 */
[----:B------:R-:W-:Y:S02]  /*0a00*/  ISETP.GE.OR P2, PT, R17, UR7, P0 ;  /* 0x0000000711007c0c */ /* 0x000fe40008746670 */
[----:B---3--:R-:W-:Y:S02]  /*0a10*/  @!P3 FMNMX R7, R7, R18, !PT ;  /* 0x000000120707b209 */ /* 0x008fe40007800000 */
[----:B------:R-:W-:Y:S01]  /*0a20*/  ISETP.GE.OR P3, PT, R16, UR7, P0 ;  /* 0x0000000710007c0c */ /* 0x000fe20008766670 */
[----:B------:R-:W-:Y:S01]  /*0a30*/  VIADD R16, R11, 0xd ;  /* 0x0000000d0b107836 */ /* 0x000fe20000000000 */
[----:B----4-:R-:W-:Y:S01]  /*0a40*/  @!P4 FMNMX R7, R7, R20, !PT ;  /* 0x000000140707c209 */ /* 0x010fe20007800000 */
[----:B------:R-:W-:-:S03]  /*0a50*/  VIADD R17, R11, 0xe ;  /* 0x0000000e0b117836 */ /* 0x000fc60000000000 */
[----:B------:R-:W-:Y:S02]  /*0a60*/  ISETP.GE.OR P4, PT, R16, UR7, P0 ;  /* 0x0000000710007c0c */ /* 0x000fe40008786670 */
[----:B-----5:R-:W-:Y:S01]  /*0a70*/  @!P5 FMNMX R7, R7, R22, !PT ;  /* 0x000000160707d209 */ /* 0x020fe20007800000 */
[----:B------:R-:W2:Y:S01]  /*0a80*/  @!P2 LDG.E.CONSTANT R16, desc[UR8][R12.64+0x2c] ;  /* 0x00002c080c10a981 */ /* 0x000ea2000c1e9900 */
[----:B------:R-:W-:Y:S02]  /*0a90*/  ISETP.GE.OR P5, PT, R17, UR7, P0 ;  /* 0x0000000711007c0c */ /* 0x000fe400087a6670 */
[----:B------:R-:W-:Y:S01]  /*0aa0*/  IADD3 R11, PT, PT, R11, 0xf, RZ ;  /* 0x0000000f0b0b7810 */ /* 0x000fe20007ffe0ff */
[----:B------:R-:W3:Y:S01]  /*0ab0*/  @!P3 LDG.E.CONSTANT R18, desc[UR8][R12.64+0x30] ;  /* 0x000030080c12b981 */ /* 0x000ee2000c1e9900 */
[----:B------:R-:W-:Y:S02]  /*0ac0*/  @!P6 FMNMX R7, R7, R24, !PT ;  /* 0x000000180707e209 */ /* 0x000fe40007800000 */
[----:B------:R-:W-:-:S03]  /*0ad0*/  ISETP.GE.OR P6, PT, R11, UR7, P0 ;  /* 0x000000070b007c0c */ /* 0x000fc600087c6670 */
[----:B------:R-:W4:Y:S04]  /*0ae0*/  @!P4 LDG.E.CONSTANT R20, desc[UR8][R12.64+0x34] ;  /* 0x000034080c14c981 */ /* 0x000f28000c1e9900 */
[----:B------:R-:W5:Y:S06]  /*0af0*/  @!P5 LDG.E.CONSTANT R22, desc[UR8][R12.64+0x38] ;  /* 0x000038080c16d981 */ /* 0x000f6c000c1e9900 */
[----:B------:R-:W5:Y:S01]  /*0b00*/  @!P6 LDG.E.CONSTANT R24, desc[UR8][R12.64+0x3c] ;  /* 0x00003c080c18e981 */ /* 0x000f62000c1e9900 */
[----:B------:R-:W-:Y:S01]  /*0b10*/  UIADD3 UR6, UPT, UPT, UR6, 0x10, URZ ;  /* 0x0000001006067890 */ /* 0x000fe2000fffe0ff */
[----:B--2---:R-:W-:-:S05]  /*0b20*/  @!P2 FMNMX R7, R7, R16, !PT ;  /* 0x000000100707a209 */ /* 0x004fca0007800000 */
[----:B------:R-:W-:Y:S02]  /*0b30*/  ISETP.NE.AND P2, PT, R2, UR6, PT ;  /* 0x0000000602007c0c */ /* 0x000fe4000bf45270 */
[----:B---3--:R-:W-:-:S04]  /*0b40*/  @!P3 FMNMX R7, R7, R18, !PT ;  /* 0x000000120707b209 */ /* 0x008fc80007800000 */
[----:B----4-:R-:W-:-:S04]  /*0b50*/  @!P4 FMNMX R7, R7, R20, !PT ;  /* 0x000000140707c209 */ /* 0x010fc80007800000 */
[----:B-----5:R-:W-:-:S04]  /*0b60*/  @!P5 FMNMX R7, R7, R22, !PT ;  /* 0x000000160707d209 */ /* 0x020fc80007800000 */
[----:B------:R-:W-:Y:S01]  /*0b70*/  @!P6 FMNMX R7, R7, R24, !PT ;  /* 0x000000180707e209 */ /* 0x000fe20007800000 */
[----:B------:R-:W-:Y:S06]  /*0b80*/  @P2 BRA `(.L_x_3) ;  /* 0xfffffff800ec2947 */ /* 0x000fec000383ffff */
[----:B------:R-:W-:-:S07]  /*0b90*/  IMAD.MOV.U32 R11, RZ, RZ, R2 ;  /* 0x000000ffff0b7224 */ /* 0x000fce00078e0002 */
.L_x_2:
[----:B------:R-:W-:-:S13]  /*0ba0*/  ISETP.NE.AND P0, PT, R14, RZ, PT ;  /* 0x000000ff0e00720c */ /* 0x000fda0003f05270 */
[----:B------:R-:W-:Y:S05]  /*0bb0*/  @!P0 BRA `(.L_x_4) ;  /* 0x0000000400748947 */ /* 0x000fea0003800000 */
[----:B------:R-:W-:Y:S01]  /*0bc0*/  VIADD R8, R14, 0xffffffff ;  /* 0xffffffff0e087836 */ /* 0x000fe20000000000 */
[----:B------:R-:W-:-:S04]  /*0bd0*/  ISETP.NE.AND P2, PT, R15, RZ, PT ;  /* 0x000000ff0f00720c */ /* 0x000fc80003f45270 */
[----:B------:R-:W-:-:S13]  /*0be0*/  ISETP.GE.U32.AND P0, PT, R8, 0x7, PT ;  /* 0x000000070800780c */ /* 0x000fda0003f06070 */
[----:B------:R-:W-:Y:S05]  /*0bf0*/  @!P0 BRA `(.L_x_5) ;  /* 0x0000000000988947 */ /* 0x000fea0003800000 */
[----:B------:R-:W0:Y:S01]  /*0c00*/  LDCU.64 UR6, c[0x0][0x3a0] ;  /* 0x00007400ff0677ac */ /* 0x000e220008000a00 */
[----:B------:R-:W1:Y:S01]  /*0c10*/  LDC.64 R8, c[0x0][0x380] ;  /* 0x0000e000ff087b82 */ /* 0x000e620000000a00 */
[----:B------:R-:W-:-:S04]  /*0c20*/  IMAD R19, R0, R5, R11 ;  /* 0x0000000500137224 */ /* 0x000fc800078e020b */
[----:B------:R-:W-:Y:S01]  /*0c30*/  VIADD R12, R19, 0x1 ;  /* 0x00000001130c7836 */ /* 0x000fe20000000000 */
[----:B0-----:R-:W-:Y:S01]  /*0c40*/  ISETP.GE.AND P0, PT, R10, UR6, PT ;  /* 0x000000060a007c0c */ /* 0x001fe2000bf06270 */
[----:B------:R-:W-:-:S03]  /*0c50*/  IMAD R13, R4, UR7, R19 ;  /* 0x00000007040d7c24 */ /* 0x000fc6000f8e0213 */
[----:B------:R-:W-:Y:S02]  /*0c60*/  ISETP.GE.OR P5, PT, R19, UR7, P0 ;  /* 0x0000000713007c0c */ /* 0x000fe400087a6670 */
[----:B------:R-:W-:Y:S01]  /*0c70*/  ISETP.GE.OR P4, PT, R12, UR7, P0 ;  /* 0x000000070c007c0c */ /* 0x000fe20008786670 */
[----:B-1----:R-:W-:Y:S01]  /*0c80*/  IMAD.WIDE R8, R13, 0x4, R8 ;  /* 0x000000040d087825 */ /* 0x002fe200078e0208 */
[----:B------:R-:W-:-:S04]  /*0c90*/  IADD3 R12, PT, PT, R19, 0x2, RZ ;  /* 0x00000002130c7810 */ /* 0x000fc80007ffe0ff */
[----:B------:R-:W-:-:S05]  /*0ca0*/  ISETP.GE.OR P3, PT, R12, UR7, P0 ;  /* 0x000000070c007c0c */ /* 0x000fca0008766670 */
[----:B------:R-:W2:Y:S04]  /*0cb0*/  @!P5 LDG.E.CONSTANT R12, desc[UR8][R8.64] ;  /* 0x00000008080cd981 */ /* 0x000ea8000c1e9900 */
[----:B------:R-:W3:Y:S04]  /*0cc0*/  @!P4 LDG.E.CONSTANT R16, desc[UR8][R8.64+0x4] ;  /* 0x000004080810c981 */ /* 0x000ee8000c1e9900 */
[----:B------:R-:W4:Y:S01]  /*0cd0*/  @!P3 LDG.E.CONSTANT R18, desc[UR8][R8.64+0x8] ;  /* 0x000008080812b981 */ /* 0x000f22000c1e9900 */
[C---:B------:R-:W-:Y:S02]  /*0ce0*/  VIADD R13, R19.reuse, 0x3 ;  /* 0x00000003130d7836 */ /* 0x040fe40000000000 */
[----:B------:R-:W-:-:S03]  /*0cf0*/  VIADD R17, R19, 0x4 ;  /* 0x0000000413117836 */ /* 0x000fc60000000000 */
[----:B------:R-:W-:Y:S02]  /*0d00*/  ISETP.GE.OR P6, PT, R13, UR7, P0 ;  /* 0x000000070d007c0c */ /* 0x000fe400087c6670 */
[----:B------:R-:W-:Y:S02]  /*0d10*/  IADD3 R13, PT, PT, R19, 0x6, RZ ;  /* 0x00000006130d7810 */ /* 0x000fe40007ffe0ff */
[----:B--2---:R-:W-:Y:S01]  /*0d20*/  @!P5 FMNMX R7, R7, R12, !PT ;  /* 0x0000000c0707d209 */ /* 0x004fe20007800000 */
[----:B------:R-:W-:Y:S01]  /*0d30*/  VIADD R12, R19, 0x5 ;  /* 0x00000005130c7836 */ /* 0x000fe20000000000 */
[----:B------:R-:W-:Y:S02]  /*0d40*/  ISETP.GE.OR P5, PT, R17, UR7, P0 ;  /* 0x0000000711007c0c */ /* 0x000fe400087a6670 */
[----:B---3--:R-:W-:Y:S02]  /*0d50*/  @!P4 FMNMX R7, R7, R16, !PT ;  /* 0x000000100707c209 */ /* 0x008fe40007800000 */
[----:B------:R-:W-:-:S02]  /*0d60*/  ISETP.GE.OR P4, PT, R12, UR7, P0 ;  /* 0x000000070c007c0c */ /* 0x000fc40008786670 */
[----:B----4-:R-:W-:Y:S01]  /*0d70*/  @!P3 FMNMX R7, R7, R18, !PT ;  /* 0x000000120707b209 */ /* 0x010fe20007800000 */
[----:B------:R-:W2:Y:S01]  /*0d80*/  @!P6 LDG.E.CONSTANT R12, desc[UR8][R8.64+0xc] ;  /* 0x00000c08080ce981 */ /* 0x000ea2000c1e9900 */
[----:B------:R-:W-:Y:S01]  /*0d90*/  ISETP.GE.OR P3, PT, R13, UR7, P0 ;  /* 0x000000070d007c0c */ /* 0x000fe20008766670 */
[----:B------:R-:W-:-:S04]  /*0da0*/  VIADD R13, R19, 0x7 ;  /* 0x00000007130d7836 */ /* 0x000fc80000000000 */
[----:B------:R-:W3:Y:S01]  /*0db0*/  @!P5 LDG.E.CONSTANT R16, desc[UR8][R8.64+0x10] ;  /* 0x000010080810d981 */ /* 0x000ee2000c1e9900 */
[----:B------:R-:W-:-:S03]  /*0dc0*/  ISETP.GE.OR P0, PT, R13, UR7, P0 ;  /* 0x000000070d007c0c */ /* 0x000fc60008706670 */
[----:B------:R-:W4:Y:S04]  /*0dd0*/  @!P4 LDG.E.CONSTANT R18, desc[UR8][R8.64+0x14] ;  /* 0x000014080812c981 */ /* 0x000f28000c1e9900 */
[----:B------:R-:W5:Y:S06]  /*0de0*/  @!P3 LDG.E.CONSTANT R20, desc[UR8][R8.64+0x18] ;  /* 0x000018080814b981 */ /* 0x000f6c000c1e9900 */
[----:B------:R-:W5:Y:S01]  /*0df0*/  @!P0 LDG.E.CONSTANT R22, desc[UR8][R8.64+0x1c] ;  /* 0x00001c0808168981 */ /* 0x000f62000c1e9900 */
[----:B------:R-:W-:Y:S01]  /*0e00*/  VIADD R11, R11, 0x8 ;  /* 0x000000080b0b7836 */ /* 0x000fe20000000000 */
[----:B--2---:R-:W-:-:S04]  /*0e10*/  @!P6 FMNMX R7, R7, R12, !PT ;  /* 0x0000000c0707e209 */ /* 0x004fc80007800000 */
[----:B---3--:R-:W-:-:S04]  /*0e20*/  @!P5 FMNMX R7, R7, R16, !PT ;  /* 0x000000100707d209 */ /* 0x008fc80007800000 */
[----:B----4-:R-:W-:-:S04]  /*0e30*/  @!P4 FMNMX R7, R7, R18, !PT ;  /* 0x000000120707c209 */ /* 0x010fc80007800000 */
[----:B-----5:R-:W-:-:S04]  /*0e40*/  @!P3 FMNMX R7, R7, R20, !PT ;  /* 0x000000140707b209 */ /* 0x020fc80007800000 */
[----:B------:R-:W-:-:S07]  /*0e50*/  @!P0 FMNMX R7, R7, R22, !PT ;  /* 0x0000001607078209 */ /* 0x000fce0007800000 */
.L_x_5:
        /* <DEDUP_REMOVED lines=8> */
[C---:B------:R-:W-:Y:S01]  /*0ee0*/  VIADD R16, R17.reuse, 0x2 ;  /* 0x0000000211107836 */ /* 0x040fe20000000000 */
[----:B------:R-:W-:Y:S02]  /*0ef0*/  IADD3 R12, PT, PT, R17, 0x1, RZ ;  /* 0x00000001110c7810 */ /* 0x000fe40007ffe0ff */
[----:B0-----:R-:W-:Y:S01]  /*0f00*/  ISETP.GE.AND P0, PT, R10, UR6, PT ;  /* 0x000000060a007c0c */ /* 0x001fe2000bf06270 */
[----:B------:R-:W-:-:S03]  /*0f10*/  IMAD R13, R4, UR7, R17 ;  /* 0x00000007040d7c24 */ /* 0x000fc6000f8e0211 */
[C---:B------:R-:W-:Y:S02]  /*0f20*/  ISETP.GE.OR P3, PT, R17.reuse, UR7, P0 ;  /* 0x0000000711007c0c */ /* 0x040fe40008766670 */
[----:B------:R-:W-:Y:S01]  /*0f30*/  ISETP.GE.OR P4, PT, R12, UR7, P0 ;  /* 0x000000070c007c0c */ /* 0x000fe20008786670 */
[----:B------:R-:W-:Y:S01]  /*0f40*/  VIADD R12, R17, 0x3 ;  /* 0x00000003110c7836 */ /* 0x000fe20000000000 */
[----:B------:R-:W-:Y:S01]  /*0f50*/  ISETP.GE.OR P5, PT, R16, UR7, P0 ;  /* 0x0000000710007c0c */ /* 0x000fe200087a6670 */
[----:B-1----:R-:W-:-:S03]  /*0f60*/  IMAD.WIDE R8, R13, 0x4, R8 ;  /* 0x000000040d087825 */ /* 0x002fc600078e0208 */
[----:B------:R-:W-:-:S05]  /*0f70*/  ISETP.GE.OR P0, PT, R12, UR7, P0 ;  /* 0x000000070c007c0c */ /* 0x000fca0008706670 */
[----:B------:R-:W2:Y:S04]  /*0f80*/  @!P3 LDG.E.CONSTANT R12, desc[UR8][R8.64] ;  /* 0x00000008080cb981 */ /* 0x000ea8000c1e9900 */
[----:B------:R-:W3:Y:S04]  /*0f90*/  @!P4 LDG.E.CONSTANT R16, desc[UR8][R8.64+0x4] ;  /* 0x000004080810c981 */ /* 0x000ee8000c1e9900 */
[----:B------:R-:W4:Y:S04]  /*0fa0*/  @!P5 LDG.E.CONSTANT R18, desc[UR8][R8.64+0x8] ;  /* 0x000008080812d981 */ /* 0x000f28000c1e9900 */
[----:B------:R-:W5:Y:S01]  /*0fb0*/  @!P0 LDG.E.CONSTANT R20, desc[UR8][R8.64+0xc] ;  /* 0x00000c0808148981 */ /* 0x000f62000c1e9900 */
[----:B------:R-:W-:Y:S01]  /*0fc0*/  VIADD R11, R11, 0x4 ;  /* 0x000000040b0b7836 */ /* 0x000fe20000000000 */
[----:B--2---:R-:W-:-:S04]  /*0fd0*/  @!P3 FMNMX R7, R7, R12, !PT ;  /* 0x0000000c0707b209 */ /* 0x004fc80007800000 */
[----:B---3--:R-:W-:-:S04]  /*0fe0*/  @!P4 FMNMX R7, R7, R16, !PT ;  /* 0x000000100707c209 */ /* 0x008fc80007800000 */
[----:B----4-:R-:W-:-:S04]  /*0ff0*/  @!P5 FMNMX R7, R7, R18, !PT ;  /* 0x000000120707d209 */ /* 0x010fc80007800000 */
[----:B-----5:R-:W-:-:S07]  /*1000*/  @!P0 FMNMX R7, R7, R20, !PT ;  /* 0x0000001407078209 */ /* 0x020fce0007800000 */
.L_x_6:
[----:B------:R-:W-:Y:S05]  /*1010*/  @!P2 BRA `(.L_x_4) ;  /* 0x00000000005ca947 */ /* 0x000fea0003800000 */
[----:B------:R-:W0:Y:S01]  /*1020*/  LDCU.64 UR6, c[0x0][0x3a0] ;  /* 0x00007400ff0677ac */ /* 0x000e220008000a00 */
[----:B------:R-:W1:Y:S01]  /*1030*/  LDC.64 R8, c[0x0][0x380] ;  /* 0x0000e000ff087b82 */ /* 0x000e620000000a00 */
[----:B------:R-:W-:Y:S01]  /*1040*/  IMAD R11, R0, R5, R11 ;  /* 0x00000005000b7224 */ /* 0x000fe200078e020b */
[----:B------:R-:W-:Y:S01]  /*1050*/  BSSY.RECONVERGENT B0, `(.L_x_7) ;  /* 0x0000009000007945 */ /* 0x000fe20003800200 */
[----:B------:R-:W-:Y:S02]  /*1060*/  ISETP.NE.AND P3, PT, R6, 0x1, PT ;  /* 0x000000010600780c */ /* 0x000fe40003f65270 */
[----:B0-----:R-:W-:Y:S01]  /*1070*/  ISETP.GE.AND P0, PT, R10, UR6, PT ;  /* 0x000000060a007c0c */ /* 0x001fe2000bf06270 */
[----:B------:R-:W-:-:S03]  /*1080*/  IMAD R5, R4, UR7, R11 ;  /* 0x0000000704057c24 */ /* 0x000fc6000f8e020b */
[----:B------:R-:W-:Y:S01]  /*1090*/  ISETP.GE.OR P2, PT, R11, UR7, P0 ;  /* 0x000000070b007c0c */ /* 0x000fe20008746670 */
[----:B-1----:R-:W-:-:S12]  /*10a0*/  IMAD.WIDE R4, R5, 0x4, R8 ;  /* 0x0000000405047825 */ /* 0x002fd800078e0208 */
[----:B------:R-:W-:Y:S05]  /*10b0*/  @P2 BRA `(.L_x_8) ;  /* 0x0000000000082947 */ /* 0x000fea0003800000 */
[----:B------:R-:W2:Y:S02]  /*10c0*/  LDG.E.CONSTANT R8, desc[UR8][R4.64] ;  /* 0x0000000804087981 */ /* 0x000ea4000c1e9900 */
[----:B--2---:R-:W-:-:S07]  /*10d0*/  FMNMX R7, R7, R8, !PT ;  /* 0x0000000807077209 */ /* 0x004fce0007800000 */
.L_x_8:
[----:B------:R-:W-:Y:S05]  /*10e0*/  BSYNC.RECONVERGENT B0 ;  /* 0x0000000000007941 */ /* 0x000fea0003800200 */
.L_x_7:
[----:B------:R-:W-:Y:S05]  /*10f0*/  @!P3 BRA `(.L_x_4) ;  /* 0x000000000024b947 */ /* 0x000fea0003800000 */
[C---:B------:R-:W-:Y:S01]  /*1100*/  IADD3 R9, PT, PT, R11.reuse, 0x1, RZ ;  /* 0x000000010b097810 */ /* 0x040fe20007ffe0ff */
[----:B------:R-:W-:-:S03]  /*1110*/  VIADD R8, R11, 0x2 ;  /* 0x000000020b087836 */ /* 0x000fc60000000000 */
[----:B------:R-:W-:Y:S02]  /*1120*/  ISETP.GE.OR P2, PT, R9, UR7, P0 ;  /* 0x0000000709007c0c */ /* 0x000fe40008746670 */
[----:B------:R-:W-:-:S04]  /*1130*/  ISETP.GE.OR P0, PT, R8, UR7, P0 ;  /* 0x0000000708007c0c */ /* 0x000fc80008706670 */
[----:B------:R-:W-:-:S07]  /*1140*/  ISETP.EQ.OR P0, PT, R6, 0x2, P0 ;  /* 0x000000020600780c */ /* 0x000fce0000702670 */
[----:B------:R-:W2:Y:S06]  /*1150*/  @!P2 LDG.E.CONSTANT R8, desc[UR8][R4.64+0x4] ;  /* 0x000004080408a981 */ /* 0x000eac000c1e9900 */
[----:B------:R-:W3:Y:S01]  /*1160*/  @!P0 LDG.E.CONSTANT R10, desc[UR8][R4.64+0x8] ;  /* 0x00000808040a8981 */ /* 0x000ee2000c1e9900 */
[----:B--2---:R-:W-:-:S04]  /*1170*/  @!P2 FMNMX R7, R7, R8, !PT ;  /* 0x000000080707a209 */ /* 0x004fc80007800000 */
[----:B---3--:R-:W-:-:S07]  /*1180*/  @!P0 FMNMX R7, R7, R10, !PT ;  /* 0x0000000a07078209 */ /* 0x008fce0007800000 */
.L_x_4:
[----:B------:R-:W-:Y:S05]  /*1190*/  @P1 BRA `(.L_x_9) ;  /* 0xfffffff400301947 */ /* 0x000fea000383ffff */
[----:B------:R-:W0:Y:S01]  /*11a0*/  LDC.64 R8, c[0x0][0x3a8] ;  /* 0x0000ea00ff087b82 */ /* 0x000e220000000a00 */
[----:B------:R-:W-:-:S07]  /*11b0*/  UIADD3 UR6, UPT, UPT, UR4, 0x1, URZ ;  /* 0x0000000104067890 */ /* 0x000fce000fffe0ff */
[----:B------:R-:W1:Y:S08]  /*11c0*/  LDC R10, c[0x0][0x39c] ;  /* 0x0000e700ff0a7b82 */ /* 0x000e700000000800 */
[----:B------:R-:W2:Y:S01]  /*11d0*/  LDC.64 R4, c[0x0][0x388] ;  /* 0x0000e200ff047b82 */ /* 0x000ea20000000a00 */
[----:B0-----:R-:W-:-:S04]  /*11e0*/  IMAD R8, R8, UR4, R3 ;  /* 0x0000000408087c24 */ /* 0x001fc8000f8e0203 */
[----:B------:R-:W-:Y:S01]  /*11f0*/  IMAD R9, R8, R9, R0 ;  /* 0x0000000908097224 */ /* 0x000fe200078e0200 */
[----:B-1----:R-:W-:-:S03]  /*1200*/  ISETP.NE.AND P0, PT, R10, UR6, PT ;  /* 0x000000060a007c0c */ /* 0x002fc6000bf05270 */
[----:B--2---:R-:W-:-:S05]  /*1210*/  IMAD.WIDE R4, R9, 0x4, R4 ;  /* 0x0000000409047825 */ /* 0x004fca00078e0204 */
[----:B------:R0:W-:Y:S05]  /*1220*/  STG.E desc[UR8][R4.64], R7 ;  /* 0x0000000704007986 */ /* 0x0001ea000c101908 */
[----:B------:R-:W-:Y:S05]  /*1230*/  @!P0 EXIT ;  /* 0x000000000000894d */ /* 0x000fea0003800000 */
[----:B------:R-:W-:Y:S01]  /*1240*/  UMOV UR4, UR6 ;  /* 0x0000000600047c82 */ /* 0x000fe20008000000 */
[----:B------:R-:W-:Y:S05]  /*1250*/  BRA `(.L_x_10) ;  /* 0xfffffff000f87947 */ /* 0x000fea000383ffff */
.L_x_1:
[C---:B------:R-:W-:Y:S01]  /*1260*/  ISETP.GE.U32.AND P0, PT, R2.reuse, 0x4, PT ;  /* 0x000000040200780c */ /* 0x040fe20003f06070 */
[----:B------:R-:W-:Y:S01]  /*1270*/  IMAD.MOV.U32 R8, RZ, RZ, RZ ;  /* 0x000000ffff087224 */ /* 0x000fe200078e00ff */
[----:B------:R-:W-:-:S04]  /*1280*/  LOP3.LUT R18, R2, 0x3, RZ, 0xc0, !PT ;  /* 0x0000000302127812 */ /* 0x000fc800078ec0ff */
[----:B------:R-:W-:-:S07]  /*1290*/  ISETP.NE.AND P1, PT, R18, RZ, PT ;  /* 0x000000ff1200720c */ /* 0x000fce0003f25270 */
[----:B------:R-:W-:Y:S06]  /*12a0*/  @!P0 BRA `(.L_x_11) ;  /* 0x0000000000608947 */ /* 0x000fec0003800000 */
[----:B------:R-:W0:Y:S01]  /*12b0*/  LDC.64 R4, c[0x0][0x388] ;  /* 0x0000e200ff047b82 */ /* 0x000e220000000a00 */
[----:B------:R-:W-:Y:S01]  /*12c0*/  LOP3.LUT R8, R2, 0x7ffffffc, RZ, 0xc0, !PT ;  /* 0x7ffffffc02087812 */ /* 0x000fe200078ec0ff */
[----:B------:R-:W-:-:S06]  /*12d0*/  UMOV UR4, URZ ;  /* 0x000000ff00047c82 */ /* 0x000fcc0008000000 */
[----:B------:R-:W1:Y:S02]  /*12e0*/  LDC.64 R6, c[0x0][0x3a8] ;  /* 0x0000ea00ff067b82 */ /* 0x000e640000000a00 */
.L_x_12:
[----:B-1----:R-:W-:Y:S01]  /*12f0*/  IMAD R9, R6, UR4, R3 ;  /* 0x0000000406097c24 */ /* 0x002fe2000f8e0203 */
[----:B------:R-:W-:Y:S01]  /*1300*/  UIADD3 UR4, UPT, UPT, UR4, 0x4, URZ ;  /* 0x0000000404047890 */ /* 0x000fe2000fffe0ff */
[----:B--2---:R-:W-:Y:S02]  /*1310*/  IMAD.MOV.U32 R19, RZ, RZ, -0x800000 ;  /* 0xff800000ff137424 */ /* 0x004fe400078e00ff */
[C---:B------:R-:W-:Y:S02]  /*1320*/  IMAD.IADD R13, R9.reuse, 0x1, R6 ;  /* 0x00000001090d7824 */ /* 0x040fe400078e0206 */
[-CC-:B------:R-:W-:Y:S01]  /*1330*/  IMAD R11, R9, R7.reuse, R0.reuse ;  /* 0x00000007090b7224 */ /* 0x180fe200078e0200 */
[----:B------:R-:W-:Y:S02]  /*1340*/  ISETP.NE.AND P0, PT, R8, UR4, PT ;  /* 0x0000000408007c0c */ /* 0x000fe4000bf05270 */
[C---:B------:R-:W-:Y:S01]  /*1350*/  IADD3 R15, PT, PT, R13.reuse, R6, RZ ;  /* 0x000000060d0f7210 */ /* 0x040fe20007ffe0ff */
[----:B------:R-:W-:-:S04]  /*1360*/  IMAD R13, R13, R7, R0 ;  /* 0x000000070d0d7224 */ /* 0x000fc800078e0200 */
[C---:B------:R-:W-:Y:S02]  /*1370*/  IMAD.IADD R10, R15.reuse, 0x1, R6 ;  /* 0x000000010f0a7824 */ /* 0x040fe400078e0206 */
[-CC-:B------:R-:W-:Y:S02]  /*1380*/  IMAD R15, R15, R7.reuse, R0.reuse ;  /* 0x000000070f0f7224 */ /* 0x180fe400078e0200 */
[----:B------:R-:W-:Y:S02]  /*1390*/  IMAD R17, R10, R7, R0 ;  /* 0x000000070a117224 */ /* 0x000fe400078e0200 */
[----:B0-----:R-:W-:-:S04]  /*13a0*/  IMAD.WIDE R10, R11, 0x4, R4 ;  /* 0x000000040b0a7825 */ /* 0x001fc800078e0204 */
[--C-:B------:R-:W-:Y:S01]  /*13b0*/  IMAD.WIDE R12, R13, 0x4, R4.reuse ;  /* 0x000000040d0c7825 */ /* 0x100fe200078e0204 */
[----:B------:R2:W-:Y:S03]  /*13c0*/  STG.E desc[UR8][R10.64], R19 ;  /* 0x000000130a007986 */ /* 0x0005e6000c101908 */
[--C-:B------:R-:W-:Y:S01]  /*13d0*/  IMAD.WIDE R14, R15, 0x4, R4.reuse ;  /* 0x000000040f0e7825 */ /* 0x100fe200078e0204 */
[----:B------:R2:W-:Y:S03]  /*13e0*/  STG.E desc[UR8][R12.64], R19 ;  /* 0x000000130c007986 */ /* 0x0005e6000c101908 */
[----:B------:R-:W-:Y:S01]  /*13f0*/  IMAD.WIDE R16, R17, 0x4, R4 ;  /* 0x0000000411107825 */ /* 0x000fe200078e0204 */
[----:B------:R2:W-:Y:S04]  /*1400*/  STG.E desc[UR8][R14.64], R19 ;  /* 0x000000130e007986 */ /* 0x0005e8000c101908 */
[----:B------:R2:W-:Y:S01]  /*1410*/  STG.E desc[UR8][R16.64], R19 ;  /* 0x0000001310007986 */ /* 0x0005e2000c101908 */
[----:B------:R-:W-:Y:S05]  /*1420*/  @P0 BRA `(.L_x_12) ;  /* 0xfffffffc00b00947 */ /* 0x000fea000383ffff */
.L_x_11:
[----:B------:R-:W-:Y:S05]  /*1430*/  @!P1 EXIT ;  /* 0x000000000000994d */ /* 0x000fea0003800000 */
[----:B------:R-:W-:Y:S02]  /*1440*/  ISETP.NE.AND P0, PT, R18, 0x1, PT ;  /* 0x000000011200780c */ /* 0x000fe40003f05270 */
[----:B------:R-:W-:-:S04]  /*1450*/  LOP3.LUT R2, R2, 0x1, RZ, 0xc0, !PT ;  /* 0x0000000102027812 */ /* 0x000fc800078ec0ff */
[----:B------:R-:W-:-:S07]  /*1460*/  ISETP.NE.U32.AND P1, PT, R2, 0x1, PT ;  /* 0x000000010200780c */ /* 0x000fce0003f25070 */
[----:B------:R-:W-:Y:S06]  /*1470*/  @!P0 BRA `(.L_x_13) ;  /* 0x0000000000308947 */ /* 0x000fec0003800000 */
[----:B------:R-:W0:Y:S01]  /*1480*/  LDCU.64 UR4, c[0x0][0x3a8] ;  /* 0x00007500ff0477ac */ /* 0x000e220008000a00 */
[----:B------:R-:W1:Y:S01]  /*1490*/  LDC.64 R6, c[0x0][0x388] ;  /* 0x0000e200ff067b82 */ /* 0x000e620000000a00 */
[----:B--2---:R-:W-:Y:S01]  /*14a0*/  MOV R11, 0xff800000 ;  /* 0xff800000000b7802 */ /* 0x004fe20000000f00 */
[C---:B0-----:R-:W-:Y:S02]  /*14b0*/  IMAD R5, R8.reuse, UR4, R3 ;  /* 0x0000000408057c24 */ /* 0x041fe4000f8e0203 */
[----:B------:R-:W-:Y:S02]  /*14c0*/  VIADD R8, R8, 0x2 ;  /* 0x0000000208087836 */ /* 0x000fe40000000000 */
[C---:B------:R-:W-:Y:S02]  /*14d0*/  VIADD R9, R5.reuse, UR4 ;  /* 0x0000000405097c36 */ /* 0x040fe40008000000 */
[--C-:B------:R-:W-:Y:S02]  /*14e0*/  IMAD R5, R5, UR5, R0.reuse ;  /* 0x0000000505057c24 */ /* 0x100fe4000f8e0200 */
[----:B------:R-:W-:-:S02]  /*14f0*/  IMAD R9, R9, UR5, R0 ;  /* 0x0000000509097c24 */ /* 0x000fc4000f8e0200 */
[----:B-1----:R-:W-:-:S04]  /*1500*/  IMAD.WIDE R4, R5, 0x4, R6 ;  /* 0x0000000405047825 */ /* 0x002fc800078e0206 */
[----:B------:R-:W-:Y:S01]  /*1510*/  IMAD.WIDE R6, R9, 0x4, R6 ;  /* 0x0000000409067825 */ /* 0x000fe200078e0206 */
[----:B------:R0:W-:Y:S04]  /*1520*/  STG.E desc[UR8][R4.64], R11 ;  /* 0x0000000b04007986 */ /* 0x0001e8000c101908 */
[----:B------:R0:W-:Y:S02]  /*1530*/  STG.E desc[UR8][R6.64], R11 ;  /* 0x0000000b06007986 */ /* 0x0001e4000c101908 */
.L_x_13:
[----:B------:R-:W-:Y:S05]  /*1540*/  @P1 EXIT ;  /* 0x000000000000194d */ /* 0x000fea0003800000 */
[----:B------:R-:W1:Y:S01]  /*1550*/  LDCU.64 UR4, c[0x0][0x3a8] ;  /* 0x00007500ff0477ac */ /* 0x000e620008000a00 */
[----:B0-----:R-:W0:Y:S01]  /*1560*/  LDC.64 R4, c[0x0][0x388] ;  /* 0x0000e200ff047b82 */ /* 0x001e220000000a00 */
[----:B------:R-:W-:Y:S02]  /*1570*/  IMAD.MOV.U32 R7, RZ, RZ, -0x800000 ;  /* 0xff800000ff077424 */ /* 0x000fe400078e00ff */
[----:B-1----:R-:W-:-:S04]  /*1580*/  IMAD R3, R8, UR4, R3 ;  /* 0x0000000408037c24 */ /* 0x002fc8000f8e0203 */
[----:B------:R-:W-:-:S04]  /*1590*/  IMAD R3, R3, UR5, R0 ;  /* 0x0000000503037c24 */ /* 0x000fc8000f8e0200 */
[----:B0-----:R-:W-:-:S05]  /*15a0*/  IMAD.WIDE R2, R3, 0x4, R4 ;  /* 0x0000000403027825 */ /* 0x001fca00078e0204 */
[----:B------:R-:W-:Y:S01]  /*15b0*/  STG.E desc[UR8][R2.64], R7 ;  /* 0x0000000702007986 */ /* 0x000fe2000c101908 */
[----:B------:R-:W-:Y:S05]  /*15c0*/  EXIT ;  /* 0x000000000000794d */ /* 0x000fea0003800000 */
.L_x_0:
        /* <DEDUP_REMOVED lines=9> */
.L_x_15:
[----:B-12---:R-:W-:Y:S01]  /*1660*/  IMAD R9, R6, UR4, R3 ;  /* 0x0000000406097c24 */ /* 0x006fe2000f8e0203 */
[----:B------:R-:W-:-:S03]  /*1670*/  UIADD3 UR4, UPT, UPT, UR4, 0x8, URZ ;  /* 0x0000000804047890 */ /* 0x000fc6000fffe0ff */
[C---:B------:R-:W-:Y:S01]  /*1680*/  IMAD R11, R9.reuse, R7, R0 ;  /* 0x00000007090b7224 */ /* 0x040fe200078e0200 */
[----:B------:R-:W-:Y:S02]  /*1690*/  IADD3 R13, PT, PT, R9, R6, RZ ;  /* 0x00000006090d7210 */ /* 0x000fe40007ffe0ff */
[----:B------:R-:W-:Y:S01]  /*16a0*/  MOV R9, 0xff800000 ;  /* 0xff80000000097802 */ /* 0x000fe20000000f00 */
[----:B0-----:R-:W-:Y:S01]  /*16b0*/  IMAD.WIDE R10, R11, 0x4, R4 ;  /* 0x000000040b0a7825 */ /* 0x001fe200078e0204 */
[----:B------:R-:W-:-:S03]  /*16c0*/  ISETP.NE.AND P0, PT, R8, UR4, PT ;  /* 0x0000000408007c0c */ /* 0x000fc6000bf05270 */
[C---:B------:R-:W-:Y:S01]  /*16d0*/  IMAD.IADD R15, R13.reuse, 0x1, R6 ;  /* 0x000000010d0f7824 */ /* 0x040fe200078e0206 */
[----:B------:R0:W-:Y:S01]  /*16e0*/  STG.E desc[UR8][R10.64], R9 ;  /* 0x000000090a007986 */ /* 0x0001e2000c101908 */
[-C--:B------:R-:W-:Y:S02]  /*16f0*/  IMAD R13, R13, R7.reuse, R0 ;  /* 0x000000070d0d7224 */ /* 0x080fe400078e0200 */
[C---:B------:R-:W-:Y:S02]  /*1700*/  IMAD.IADD R17, R15.reuse, 0x1, R6 ;  /* 0x000000010f117824 */ /* 0x040fe400078e0206 */
[-C--:B------:R-:W-:Y:S02]  /*1710*/  IMAD R15, R15, R7.reuse, R0 ;  /* 0x000000070f0f7224 */ /* 0x080fe400078e0200 */
[C---:B------:R-:W-:Y:S02]  /*1720*/  IMAD.IADD R19, R17.reuse, 0x1, R6 ;  /* 0x0000000111137824 */ /* 0x040fe400078e0206 */
[----:B------:R-:W-:-:S02]  /*1730*/  IMAD R17, R17, R7, R0 ;  /* 0x0000000711117224 */ /* 0x000fc400078e0200 */
[----:B------:R-:W-:Y:S02]  /*1740*/  IMAD.IADD R21, R19, 0x1, R6 ;  /* 0x0000000113157824 */ /* 0x000fe400078e0206 */
[----:B------:R-:W-:-:S03]  /*1750*/  IMAD.WIDE R12, R13, 0x4, R4 ;  /* 0x000000040d0c7825 */ /* 0x000fc600078e0204 */
[----:B------:R-:W-:Y:S01]  /*1760*/  IADD3 R23, PT, PT, R21, R6, RZ ;  /* 0x0000000615177210 */ /* 0x000fe20007ffe0ff */
[-CC-:B------:R-:W-:Y:S01]  /*1770*/  IMAD R19, R19, R7.reuse, R0.reuse ;  /* 0x0000000713137224 */ /* 0x180fe200078e0200 */
[----:B------:R1:W-:Y:S01]  /*1780*/  STG.E desc[UR8][R12.64], R9 ;  /* 0x000000090c007986 */ /* 0x0003e2000c101908 */
[----:B------:R-:W-:Y:S02]  /*1790*/  IMAD R21, R21, R7, R0 ;  /* 0x0000000715157224 */ /* 0x000fe400078e0200 */
[----:B------:R-:W-:Y:S02]  /*17a0*/  IMAD.IADD R18, R23, 0x1, R6 ;  /* 0x0000000117127824 */ /* 0x000fe400078e0206 */
[----:B------:R-:W-:-:S04]  /*17b0*/  IMAD.WIDE R14, R15, 0x4, R4 ;  /* 0x000000040f0e7825 */ /* 0x000fc800078e0204 */
[----:B------:R-:W-:Y:S01]  /*17c0*/  IMAD R23, R23, R7, R0 ;  /* 0x0000000717177224 */ /* 0x000fe200078e0200 */
[----:B------:R2:W-:Y:S01]  /*17d0*/  STG.E desc[UR8][R14.64], R9 ;  /* 0x000000090e007986 */ /* 0x0005e2000c101908 */
[----:B------:R-:W-:-:S04]  /*17e0*/  IMAD.WIDE R16, R17, 0x4, R4 ;  /* 0x0000000411107825 */ /* 0x000fc800078e0204 */
[----:B------:R-:W-:Y:S01]  /*17f0*/  IMAD R25, R18, R7, R0 ;  /* 0x0000000712197224 */ /* 0x000fe200078e0200 */
[----:B------:R2:W-:Y:S01]  /*1800*/  STG.E desc[UR8][R16.64], R9 ;  /* 0x0000000910007986 */ /* 0x0005e2000c101908 */
[----:B0-----:R-:W-:-:S04]  /*1810*/  IMAD.WIDE R10, R19, 0x4, R4 ;  /* 0x00000004130a7825 */ /* 0x001fc800078e0204 */
[--C-:B------:R-:W-:Y:S01]  /*1820*/  IMAD.WIDE R18, R21, 0x4, R4.reuse ;  /* 0x0000000415127825 */ /* 0x100fe200078e0204 */
[----:B------:R2:W-:Y:S03]  /*1830*/  STG.E desc[UR8][R10.64], R9 ;  /* 0x000000090a007986 */ /* 0x0005e6000c101908 */
[--C-:B-1----:R-:W-:Y:S01]  /*1840*/  IMAD.WIDE R12, R23, 0x4, R4.reuse ;  /* 0x00000004170c7825 */ /* 0x102fe200078e0204 */
[----:B------:R2:W-:Y:S03]  /*1850*/  STG.E desc[UR8][R18.64], R9 ;  /* 0x0000000912007986 */ /* 0x0005e6000c101908 */
[----:B------:R-:W-:Y:S01]  /*1860*/  IMAD.WIDE R20, R25, 0x4, R4 ;  /* 0x0000000419147825 */ /* 0x000fe200078e0204 */
[----:B------:R2:W-:Y:S04]  /*1870*/  STG.E desc[UR8][R12.64], R9 ;  /* 0x000000090c007986 */ /* 0x0005e8000c101908 */
[----:B------:R2:W-:Y:S01]  /*1880*/  STG.E desc[UR8][R20.64], R9 ;  /* 0x0000000914007986 */ /* 0x0005e2000c101908 */
[----:B------:R-:W-:Y:S05]  /*1890*/  @P0 BRA `(.L_x_15) ;  /* 0xfffffffc00700947 */ /* 0x000fea000383ffff */
.L_x_14:
[----:B------:R-:W-:Y:S05]  /*18a0*/  @!P1 EXIT ;  /* 0x000000000000994d */ /* 0x000fea0003800000 */
[----:B------:R-:W-:Y:S02]  /*18b0*/  ISETP.GE.U32.AND P0, PT, R22, 0x4, PT ;  /* 0x000000041600780c */ /* 0x000fe40003f06070 */
[----:B--2---:R-:W-:-:S04]  /*18c0*/  LOP3.LUT R14, R2, 0x3, RZ, 0xc0, !PT ;  /* 0x00000003020e7812 */ /* 0x004fc800078ec0ff */
[----:B------:R-:W-:-:S07]  /*18d0*/  ISETP.NE.AND P1, PT, R14, RZ, PT ;  /* 0x000000ff0e00720c */ /* 0x000fce0003f25270 */
[----:B------:R-:W-:Y:S06]  /*18e0*/  @!P0 BRA `(.L_x_16) ;  /* 0x0000000000508947 */ /* 0x000fec0003800000 */
[----:B------:R-:W0:Y:S01]  /*18f0*/  LDCU.64 UR4, c[0x0][0x3a8] ;  /* 0x00007500ff0477ac */ /* 0x000e220008000a00 */
[----:B------:R-:W1:Y:S01]  /*1900*/  LDC.64 R4, c[0x0][0x388] ;  /* 0x0000e200ff047b82 */ /* 0x000e620000000a00 */
[C---:B0-----:R-:W-:Y:S01]  /*1910*/  IMAD R7, R8.reuse, UR4, R3 ;  /* 0x0000000408077c24 */ /* 0x041fe2000f8e0203 */
[----:B------:R-:W-:-:S03]  /*1920*/  IADD3 R8, PT, PT, R8, 0x4, RZ ;  /* 0x0000000408087810 */ /* 0x000fc60007ffe0ff */
[C---:B------:R-:W-:Y:S02]  /*1930*/  VIADD R9, R7.reuse, UR4 ;  /* 0x0000000407097c36 */ /* 0x040fe40008000000 */
[--C-:B------:R-:W-:Y:S02]  /*1940*/  IMAD R7, R7, UR5, R0.reuse ;  /* 0x0000000507077c24 */ /* 0x100fe4000f8e0200 */
[C---:B------:R-:W-:Y:S01]  /*1950*/  IMAD R11, R9.reuse, UR5, R0 ;  /* 0x00000005090b7c24 */ /* 0x040fe2000f8e0200 */
[----:B------:R-:W-:Y:S01]  /*1960*/  IADD3 R13, PT, PT, R9, UR4, RZ ;  /* 0x00000004090d7c10 */ /* 0x000fe2000fffe0ff */
[----:B------:R-:W-:Y:S02]  /*1970*/  IMAD.MOV.U32 R9, RZ, RZ, -0x800000 ;  /* 0xff800000ff097424 */ /* 0x000fe400078e00ff */
[----:B-1----:R-:W-:-:S04]  /*1980*/  IMAD.WIDE R6, R7, 0x4, R4 ;  /* 0x0000000407067825 */ /* 0x002fc800078e0204 */
[C---:B------:R-:W-:Y:S01]  /*1990*/  VIADD R15, R13.reuse, UR4 ;  /* 0x000000040d0f7c36 */ /* 0x040fe20008000000 */
[----:B------:R0:W-:Y:S01]  /*19a0*/  STG.E desc[UR8][R6.64], R9 ;  /* 0x0000000906007986 */ /* 0x0001e2000c101908 */
[--C-:B------:R-:W-:Y:S02]  /*19b0*/  IMAD R13, R13, UR5, R0.reuse ;  /* 0x000000050d0d7c24 */ /* 0x100fe4000f8e0200 */
[----:B------:R-:W-:Y:S02]  /*19c0*/  IMAD R15, R15, UR5, R0 ;  /* 0x000000050f0f7c24 */ /* 0x000fe4000f8e0200 */
[----:B------:R-:W-:-:S04]  /*19d0*/  IMAD.WIDE R10, R11, 0x4, R4 ;  /* 0x000000040b0a7825 */ /* 0x000fc800078e0204 */
[--C-:B------:R-:W-:Y:S01]  /*19e0*/  IMAD.WIDE R12, R13, 0x4, R4.reuse ;  /* 0x000000040d0c7825 */ /* 0x100fe200078e0204 */
[----:B------:R0:W-:Y:S03]  /*19f0*/  STG.E desc[UR8][R10.64], R9 ;  /* 0x000000090a007986 */ /* 0x0001e6000c101908 */
[----:B------:R-:W-:Y:S01]  /*1a00*/  IMAD.WIDE R4, R15, 0x4, R4 ;  /* 0x000000040f047825 */ /* 0x000fe200078e0204 */
[----:B------:R0:W-:Y:S04]  /*1a10*/  STG.E desc[UR8][R12.64], R9 ;  /* 0x000000090c007986 */ /* 0x0001e8000c101908 */
[----:B------:R0:W-:Y:S02]  /*1a20*/  STG.E desc[UR8][R4.64], R9 ;  /* 0x0000000904007986 */ /* 0x0001e4000c101908 */
.L_x_16:
[----:B------:R-:W-:Y:S05]  /*1a30*/  @!P1 EXIT ;  /* 0x000000000000994d */ /* 0x000fea0003800000 */
[----:B------:R-:W-:Y:S02]  /*1a40*/  ISETP.NE.AND P0, PT, R14, 0x1, PT ;  /* 0x000000010e00780c */ /* 0x000fe40003f05270 */
[----:B------:R-:W-:-:S04]  /*1a50*/  LOP3.LUT R2, R2, 0x1, RZ, 0xc0, !PT ;  /* 0x0000000102027812 */ /* 0x000fc800078ec0ff */
[----:B------:R-:W-:-:S07]  /*1a60*/  ISETP.NE.U32.AND P1, PT, R2, 0x1, PT ;  /* 0x000000010200780c */ /* 0x000fce0003f25070 */
[----:B------:R-:W-:Y:S06]  /*1a70*/  @!P0 BRA `(.L_x_17) ;  /* 0x0000000000308947 */ /* 0x000fec0003800000 */
[----:B------:R-:W1:Y:S01]  /*1a80*/  LDCU.64 UR4, c[0x0][0x3a8] ;  /* 0x00007500ff0477ac */ /* 0x000e620008000a00 */
[----:B0-----:R-:W0:Y:S01]  /*1a90*/  LDC.64 R4, c[0x0][0x388] ;  /* 0x0000e200ff047b82 */ /* 0x001e220000000a00 */
[C---:B-1----:R-:W-:Y:S01]  /*1aa0*/  IMAD R7, R8.reuse, UR4, R3 ;  /* 0x0000000408077c24 */ /* 0x042fe2000f8e0203 */
[----:B------:R-:W-:-:S03]  /*1ab0*/  IADD3 R8, PT, PT, R8, 0x2, RZ ;  /* 0x0000000208087810 */ /* 0x000fc60007ffe0ff */
[C---:B------:R-:W-:Y:S02]  /*1ac0*/  VIADD R9, R7.reuse, UR4 ;  /* 0x0000000407097c36 */ /* 0x040fe40008000000 */
[--C-:B------:R-:W-:Y:S02]  /*1ad0*/  IMAD R7, R7, UR5, R0.reuse ;  /* 0x0000000507077c24 */ /* 0x100fe4000f8e0200 */
[----:B------:R-:W-:Y:S02]  /*1ae0*/  IMAD R11, R9, UR5, R0 ;  /* 0x00000005090b7c24 */ /* 0x000fe4000f8e0200 */
[----:B------:R-:W-:Y:S02]  /*1af0*/  IMAD.MOV.U32 R9, RZ, RZ, -0x800000 ;  /* 0xff800000ff097424 */ /* 0x000fe400078e00ff */
[----:B0-----:R-:W-:-:S04]  /*1b00*/  IMAD.WIDE R6, R7, 0x4, R4 ;  /* 0x0000000407067825 */ /* 0x001fc800078e0204 */
[----:B------:R-:W-:Y:S01]  /*1b10*/  IMAD.WIDE R4, R11, 0x4, R4 ;  /* 0x000000040b047825 */ /* 0x000fe200078e0204 */
[----:B------:R1:W-:Y:S04]  /*1b20*/  STG.E desc[UR8][R6.64], R9 ;  /* 0x0000000906007986 */ /* 0x0003e8000c101908 */
[----:B------:R1:W-:Y:S02]  /*1b30*/  STG.E desc[UR8][R4.64], R9 ;  /* 0x0000000904007986 */ /* 0x0003e4000c101908 */
.L_x_17:
[----:B------:R-:W-:Y:S05]  /*1b40*/  @P1 EXIT ;  /* 0x000000000000194d */ /* 0x000fea0003800000 */
[----:B------:R-:W2:Y:S01]  /*1b50*/  LDCU.64 UR4, c[0x0][0x3a8] ;  /* 0x00007500ff0477ac */ /* 0x000ea20008000a00 */
[----:B01----:R-:W0:Y:S01]  /*1b60*/  LDC.64 R4, c[0x0][0x388] ;  /* 0x0000e200ff047b82 */ /* 0x003e220000000a00 */
[----:B------:R-:W-:Y:S02]  /*1b70*/  IMAD.MOV.U32 R7, RZ, RZ, -0x800000 ;  /* 0xff800000ff077424 */ /* 0x000fe400078e00ff */
[----:B--2---:R-:W-:-:S04]  /*1b80*/  IMAD R3, R8, UR4, R3 ;  /* 0x0000000408037c24 */ /* 0x004fc8000f8e0203 */
[----:B------:R-:W-:-:S04]  /*1b90*/  IMAD R3, R3, UR5, R0 ;  /* 0x0000000503037c24 */ /* 0x000fc8000f8e0200 */
[----:B0-----:R-:W-:-:S05]  /*1ba0*/  IMAD.WIDE R2, R3, 0x4, R4 ;  /* 0x0000000403027825 */ /* 0x001fca00078e0204 */
[----:B------:R-:W-:Y:S01]  /*1bb0*/  STG.E desc[UR8][R2.64], R7 ;  /* 0x0000000702007986 */ /* 0x000fe2000c101908 */
[----:B------:R-:W-:Y:S05]  /*1bc0*/  EXIT ;  /* 0x000000000000794d */ /* 0x000fea0003800000 */
.L_x_18:
[----:B------:R-:W-:-:S00]  /*1bd0*/  BRA `(.L_x_18) ;  /* 0xfffffffc00fc7947 */ /* 0x000fc0000383ffff */
[----:B------:R-:W-:-:S00]  /*1be0*/  NOP ;  /* 0x0000000000007918 */ /* 0x000fc00000000000 */
        /* <DEDUP_REMOVED lines=9> */
.L_x_84:


//--------------------- .text.updateOutput_kernel --------------------------
	.section	.text.updateOutput_kernel,"ax",@progbits
	.align	128
        .global         updateOutput_kernel
        .type           updateOutput_kernel,@function
        .size           updateOutput_kernel,(.L_x_85 - updateOutput_kernel)
        .other          updateOutput_kernel,@"STO_CUDA_ENTRY STV_DEFAULT"
updateOutput_kernel:
.text.updateOutput_kernel:
[----:B------:R-:W-:Y:S01]  /*0000*/  LDC R1, c[0x0][0x37c] ;  /* 0x0000df00ff017b82 */ /* 0x000fe20000000800 */
[----:B------:R-:W0:Y:S07]  /*0010*/  S2R R0, SR_TID.X ;  /* 0x0000000000007919 */ /* 0x000e2e0000002100 */
[----:B------:R-:W0:Y:S01]  /*0020*/  S2UR UR4, SR_CTAID.X ;  /* 0x00000000000479c3 */ /* 0x000e220000002500 */
[----:B------:R-:W1:Y:S07]  /*0030*/  LDCU UR5, c[0x0][0x3a0] ;  /* 0x00007400ff0577ac */ /* 0x000e6e0008000800 */
[----:B------:R-:W0:Y:S08]  /*0040*/  LDC R7, c[0x0][0x360] ;  /* 0x0000d800ff077b82 */ /* 0x000e300000000800 */
[----:B------:R-:W1:Y:S01]  /*0050*/  LDC R8, c[0x0][0x39c] ;  /* 0x0000e700ff087b82 */ /* 0x000e620000000800 */
[----:B0-----:R-:W-:-:S02]  /*0060*/  IMAD R7, R7, UR4, R0 ;  /* 0x0000000407077c24 */ /* 0x001fc4000f8e0200 */
[----:B-1----:R-:W-:-:S05]  /*0070*/  IMAD R0, R8, UR5, RZ ;  /* 0x0000000508007c24 */ /* 0x002fca000f8e02ff */
[----:B------:R-:W-:-:S13]  /*0080*/  ISETP.GE.AND P0, PT, R7, R0, PT ;  /* 0x000000000700720c */ /* 0x000fda0003f06270 */
[----:B------:R-:W-:Y:S05]  /*0090*/  @P0 EXIT ;  /* 0x000000000000094d */ /* 0x000fea0003800000 */
[----:B------:R-:W-:Y:S01]  /*00a0*/  IABS R5, R8 ;  /* 0x0000000800057213 */ /* 0x000fe20000000000 */
[----:B------:R-:W0:Y:S03]  /*00b0*/  LDCU.64 UR6, c[0x0][0x358] ;  /* 0x00006b00ff0677ac */ /* 0x000e260008000a00 */
[----:B------:R-:W1:Y:S01]  /*00c0*/  I2F.RP R0, R5 ;  /* 0x0000000500007306 */ /* 0x000e620000209400 */
[----:B------:R-:W2:Y:S01]  /*00d0*/  LDCU.U8 UR4, c[0x0][0x3a4] ;  /* 0x00007480ff0477ac */ /* 0x000ea20008000000 */
[----:B------:R-:W3:Y:S06]  /*00e0*/  LDCU UR5, c[0x0][0x398] ;  /* 0x00007300ff0577ac */ /* 0x000eec0008000800 */
[----:B-1----:R-:W1:Y:S02]  /*00f0*/  MUFU.RCP R0, R0 ;  /* 0x0000000000007308 */ /* 0x002e640000001000 */
[----:B-1----:R-:W-:-:S06]  /*0100*/  VIADD R2, R0, 0xffffffe ;  /* 0x0ffffffe00027836 */ /* 0x002fcc0000000000 */
[----:B------:R1:W4:Y:S02]  /*0110*/  F2I.FTZ.U32.TRUNC.NTZ R3, R2 ;  /* 0x0000000200037305 */ /* 0x000324000021f000 */
[----:B-1----:R-:W-:Y:S02]  /*0120*/  HFMA2 R2, -RZ, RZ, 0, 0 ;  /* 0x00000000ff027431 */ /* 0x002fe400000001ff */
[----:B----4-:R-:W-:-:S04]  /*0130*/  IMAD.MOV R4, RZ, RZ, -R3 ;  /* 0x000000ffff047224 */ /* 0x010fc800078e0a03 */
[----:B------:R-:W-:Y:S01]  /*0140*/  IMAD R9, R4, R5, RZ ;  /* 0x0000000504097224 */ /* 0x000fe200078e02ff */
[----:B------:R-:W-:-:S03]  /*0150*/  IABS R4, R7 ;  /* 0x0000000700047213 */ /* 0x000fc60000000000 */
[----:B------:R-:W-:-:S06]  /*0160*/  IMAD.HI.U32 R3, R3, R9, R2 ;  /* 0x0000000903037227 */ /* 0x000fcc00078e0002 */
[----:B------:R-:W-:Y:S02]  /*0170*/  IMAD.HI.U32 R6, R3, R4, RZ ;  /* 0x0000000403067227 */ /* 0x000fe400078e00ff */
[----:B------:R-:W1:Y:S02]  /*0180*/  LDC.64 R2, c[0x0][0x390] ;  /* 0x0000e400ff027b82 */ /* 0x000e640000000a00 */
[----:B------:R-:W-:-:S04]  /*0190*/  IMAD.MOV R0, RZ, RZ, -R6 ;  /* 0x000000ffff007224 */ /* 0x000fc800078e0a06 */
[----:B------:R-:W-:-:S05]  /*01a0*/  IMAD R0, R5, R0, R4 ;  /* 0x0000000005007224 */ /* 0x000fca00078e0204 */
[----:B------:R-:W-:-:S13]  /*01b0*/  ISETP.GT.U32.AND P2, PT, R5, R0, PT ;  /* 0x000000000500720c */ /* 0x000fda0003f44070 */
[-C--:B------:R-:W-:Y:S01]  /*01c0*/  @!P2 IADD3 R0, PT, PT, R0, -R5.reuse, RZ ;  /* 0x800000050000a210 */ /* 0x080fe20007ffe0ff */
[----:B------:R-:W-:Y:S01]  /*01d0*/  @!P2 VIADD R6, R6, 0x1 ;  /* 0x000000010606a836 */ /* 0x000fe20000000000 */
[----:B------:R-:W-:Y:S02]  /*01e0*/  ISETP.NE.AND P2, PT, R8, RZ, PT ;  /* 0x000000ff0800720c */ /* 0x000fe40003f45270 */
[----:B------:R-:W-:Y:S02]  /*01f0*/  ISETP.GE.U32.AND P0, PT, R0, R5, PT ;  /* 0x000000050000720c */ /* 0x000fe40003f06070 */
[----:B------:R-:W-:Y:S01]  /*0200*/  LOP3.LUT R0, R7, R8, RZ, 0x3c, !PT ;  /* 0x0000000807007212 */ /* 0x000fe200078e3cff */
[----:B------:R-:W4:Y:S03]  /*0210*/  LDC.64 R4, c[0x0][0x380] ;  /* 0x0000e000ff047b82 */ /* 0x000f260000000a00 */
[----:B------:R-:W-:-:S07]  /*0220*/  ISETP.GE.AND P1, PT, R0, RZ, PT ;  /* 0x000000ff0000720c */ /* 0x000fce0003f26270 */
[----:B------:R-:W-:-:S05]  /*0230*/  @P0 IADD3 R6, PT, PT, R6, 0x1, RZ ;  /* 0x0000000106060810 */ /* 0x000fca0007ffe0ff */
[----:B------:R-:W-:-:S05]  /*0240*/  IMAD.MOV.U32 R0, RZ, RZ, R6 ;  /* 0x000000ffff007224 */ /* 0x000fca00078e0006 */
[----:B------:R-:W-:Y:S02]  /*0250*/  @!P1 IADD3 R0, PT, PT, -R0, RZ, RZ ;  /* 0x000000ff00009210 */ /* 0x000fe40007ffe1ff */
[----:B------:R-:W-:Y:S01]  /*0260*/  @!P2 LOP3.LUT R0, RZ, R8, RZ, 0x33, !PT ;  /* 0x00000008ff00a212 */ /* 0x000fe200078e33ff */
[----:B----4-:R-:W-:-:S03]  /*0270*/  IMAD.WIDE R4, R7, 0x4, R4 ;  /* 0x0000000407047825 */ /* 0x010fc600078e0204 */
[----:B------:R-:W-:-:S03]  /*0280*/  IADD3 R9, PT, PT, -R0, RZ, RZ ;  /* 0x000000ff00097210 */ /* 0x000fc60007ffe1ff */
[----:B0-----:R-:W4:Y:S02]  /*0290*/  LDG.E.CONSTANT R4, desc[UR6][R4.64] ;  /* 0x0000000604047981 */ /* 0x001f24000c1e9900 */
[----:B------:R-:W-:Y:S02]  /*02a0*/  IMAD R9, R8, R9, R7 ;  /* 0x0000000908097224 */ /* 0x000fe400078e0207 */
[----:B------:R-:W0:Y:S02]  /*02b0*/  LDC.64 R6, c[0x0][0x388] ;  /* 0x0000e200ff067b82 */ /* 0x000e240000000a00 */
[----:B-1----:R-:W-:-:S06]  /*02c0*/  IMAD.WIDE R2, R9, 0x4, R2 ;  /* 0x0000000409027825 */ /* 0x002fcc00078e0202 */
[----:B------:R-:W3:Y:S01]  /*02d0*/  LDG.E.CONSTANT R3, desc[UR6][R2.64] ;  /* 0x0000000602037981 */ /* 0x000ee2000c1e9900 */
[----:B--2---:R-:W-:-:S06]  /*02e0*/  UPRMT UR4, UR4, 0x8880, URZ ;  /* 0x0000888004047896 */ /* 0x004fcc00080000ff */
[----:B------:R-:W-:Y:S02]  /*02f0*/  ISETP.NE.AND P0, PT, RZ, UR4, PT ;  /* 0x00000004ff007c0c */ /* 0x000fe4000bf05270 */
[----:B----4-:R-:W-:-:S04]  /*0300*/  FMNMX.NAN R9, RZ, R4, !PT ;  /* 0x00000004ff097209 */ /* 0x010fc80007820000 */
[----:B------:R-:W-:Y:S01]  /*0310*/  FSEL R9, R9, R4, P0 ;  /* 0x0000000409097208 */ /* 0x000fe20000000000 */
[----:B---3--:R-:W-:-:S04]  /*0320*/  IMAD R11, R0, UR5, R3 ;  /* 0x00000005000b7c24 */ /* 0x008fc8000f8e0203 */
[----:B0-----:R-:W-:-:S05]  /*0330*/  IMAD.WIDE R4, R11, 0x4, R6 ;  /* 0x000000040b047825 */ /* 0x001fca00078e0206 */
[----:B------:R-:W-:Y:S01]  /*0340*/  STG.E desc[UR6][R4.64], R9 ;  /* 0x0000000904007986 */ /* 0x000fe2000c101906 */
[----:B------:R-:W-:Y:S05]  /*0350*/  EXIT ;  /* 0x000000000000794d */ /* 0x000fea0003800000 */
.L_x_19:
        /* <DEDUP_REMOVED lines=10> */
.L_x_85:


//--------------------- .text.genXMatrix_kernel   --------------------------
	.section	.text.genXMatrix_kernel,"ax",@progbits
	.align	128
        .global         genXMatrix_kernel
        .type           genXMatrix_kernel,@function
        .size           genXMatrix_kernel,(.L_x_86 - genXMatrix_kernel)
        .other          genXMatrix_kernel,@"STO_CUDA_ENTRY STV_DEFAULT"
genXMatrix_kernel:
.text.genXMatrix_kernel:
[----:B------:R-:W-:Y:S01]  /*0000*/  LDC R1, c[0x0][0x37c] ;  /* 0x0000df00ff017b82 */ /* 0x000fe20000000800 */
[----:B------:R-:W0:Y:S07]  /*0010*/  S2R R0, SR_TID.Y ;  /* 0x0000000000007919 */ /* 0x000e2e0000002200 */
        /* <DEDUP_REMOVED lines=8> */
[----:B------:R-:W2:Y:S01]  /*00a0*/  LDC R7, c[0x0][0x3a4] ;  /* 0x0000e900ff077b82 */ /* 0x000ea20000000800 */
[----:B------:R-:W3:Y:S01]  /*00b0*/  LDCU.64 UR6, c[0x0][0x398] ;  /* 0x00007300ff0677ac */ /* 0x000ee20008000a00 */
[----:B------:R-:W4:Y:S06]  /*00c0*/  S2R R12, SR_TID.X ;  /* 0x00000000000c7919 */ /* 0x000f2c0000002100 */
[----:B------:R-:W5:Y:S01]  /*00d0*/  LDC R10, c[0x0][0x3a0] ;  /* 0x0000e800ff0a7b82 */ /* 0x000f620000000800 */
[----:B0-----:R-:W-:-:S07]  /*00e0*/  IMAD.WIDE R4, R3, 0x4, R4 ;  /* 0x0000000403047825 */ /* 0x001fce00078e0204 */
[----:B------:R-:W0:Y:S01]  /*00f0*/  LDC R6, c[0x0][0x3a8] ;  /* 0x0000ea00ff067b82 */ /* 0x000e220000000800 */
[----:B-1----:R-:W4:Y:S01]  /*0100*/  LDG.E.CONSTANT R4, desc[UR14][R4.64] ;  /* 0x0000000e04047981 */ /* 0x002f22000c1e9900 */
[----:B---3--:R-:W-:Y:S01]  /*0110*/  UIADD3 UR4, UPT, UPT, UR6, -0x1, URZ ;  /* 0xffffffff06047890 */ /* 0x008fe2000fffe0ff */
[----:B--2---:R-:W-:Y:S01]  /*0120*/  IABS R11, R7 ;  /* 0x00000007000b7213 */ /* 0x004fe20000000000 */
[----:B------:R-:W-:Y:S02]  /*0130*/  UIADD3 UR5, UPT, UPT, UR7, -0x1, URZ ;  /* 0xffffffff07057890 */ /* 0x000fe4000fffe0ff */
[----:B------:R-:W-:Y:S01]  /*0140*/  ULEA.HI UR4, UR4, UR4, URZ, 0x1 ;  /* 0x0000000404047291 */ /* 0x000fe2000f8f08ff */
[----:B------:R-:W1:Y:S01]  /*0150*/  I2F.RP R0, R11 ;  /* 0x0000000b00007306 */ /* 0x000e620000209400 */
[----:B------:R-:W-:Y:S02]  /*0160*/  ULEA.HI UR5, UR5, UR5, URZ, 0x1 ;  /* 0x0000000505057291 */ /* 0x000fe4000f8f08ff */
[----:B------:R-:W-:-:S02]  /*0170*/  USHF.R.S32.HI UR4, URZ, 0x1, UR4 ;  /* 0x00000001ff047899 */ /* 0x000fc40008011404 */
[----:B------:R-:W-:-:S03]  /*0180*/  USHF.R.S32.HI UR5, URZ, 0x1, UR5 ;  /* 0x00000001ff057899 */ /* 0x000fc60008011405 */
[----:B-1----:R-:W1:Y:S02]  /*0190*/  MUFU.RCP R0, R0 ;  /* 0x0000000000007308 */ /* 0x002e640000001000 */
[----:B-1----:R-:W-:-:S06]  /*01a0*/  VIADD R8, R0, 0xffffffe ;  /* 0x0ffffffe00087836 */ /* 0x002fcc0000000000 */
[----:B------:R1:W2:Y:S02]  /*01b0*/  F2I.FTZ.U32.TRUNC.NTZ R9, R8 ;  /* 0x0000000800097305 */ /* 0x0002a4000021f000 */
[----:B-1----:R-:W-:Y:S02]  /*01c0*/  IMAD.MOV.U32 R8, RZ, RZ, RZ ;  /* 0x000000ffff087224 */ /* 0x002fe400078e00ff */
[----:B--2---:R-:W-:-:S04]  /*01d0*/  IMAD.MOV R2, RZ, RZ, -R9 ;  /* 0x000000ffff027224 */ /* 0x004fc800078e0a09 */
[----:B------:R-:W-:-:S04]  /*01e0*/  IMAD R13, R2, R11, RZ ;  /* 0x0000000b020d7224 */ /* 0x000fc800078e02ff */
[----:B------:R-:W-:Y:S02]  /*01f0*/  IMAD.HI.U32 R9, R9, R13, R8 ;  /* 0x0000000d09097227 */ /* 0x000fe400078e0008 */
[----:B------:R-:W1:Y:S01]  /*0200*/  S2R R8, SR_TID.Z ;  /* 0x0000000000087919 */ /* 0x000e620000002300 */
[----:B----4-:R-:W-:-:S05]  /*0210*/  IABS R2, R4 ;  /* 0x0000000400027213 */ /* 0x010fca0000000000 */
[----:B------:R-:W-:-:S04]  /*0220*/  IMAD.HI.U32 R9, R9, R2, RZ ;  /* 0x0000000209097227 */ /* 0x000fc800078e00ff */
[----:B------:R-:W-:-:S04]  /*0230*/  IMAD.MOV R0, RZ, RZ, -R9 ;  /* 0x000000ffff007224 */ /* 0x000fc800078e0a09 */
[----:B------:R-:W-:-:S05]  /*0240*/  IMAD R0, R11, R0, R2 ;  /* 0x000000000b007224 */ /* 0x000fca00078e0202 */
[----:B------:R-:W-:-:S13]  /*0250*/  ISETP.GT.U32.AND P1, PT, R11, R0, PT ;  /* 0x000000000b00720c */ /* 0x000fda0003f24070 */
[----:B------:R-:W-:Y:S02]  /*0260*/  @!P1 IMAD.IADD R0, R0, 0x1, -R11 ;  /* 0x0000000100009824 */ /* 0x000fe400078e0a0b */
[----:B------:R-:W-:Y:S01]  /*0270*/  @!P1 VIADD R9, R9, 0x1 ;  /* 0x0000000109099836 */ /* 0x000fe20000000000 */
[----:B------:R-:W-:Y:S02]  /*0280*/  ISETP.NE.AND P1, PT, R7, RZ, PT ;  /* 0x000000ff0700720c */ /* 0x000fe40003f25270 */
[----:B------:R-:W-:Y:S02]  /*0290*/  ISETP.GE.U32.AND P0, PT, R0, R11, PT ;  /* 0x0000000b0000720c */ /* 0x000fe40003f06070 */
[----:B------:R-:W-:-:S04]  /*02a0*/  LOP3.LUT R0, R4, R7, RZ, 0x3c, !PT ;  /* 0x0000000704007212 */ /* 0x000fc800078e3cff */
[----:B------:R-:W-:-:S07]  /*02b0*/  ISETP.GE.AND P2, PT, R0, RZ, PT ;  /* 0x000000ff0000720c */ /* 0x000fce0003f46270 */
[----:B------:R-:W-:Y:S01]  /*02c0*/  @P0 VIADD R9, R9, 0x1 ;  /* 0x0000000109090836 */ /* 0x000fe20000000000 */
[----:B-----5:R-:W-:-:S04]  /*02d0*/  ISETP.GE.AND P0, PT, R10, 0x1, PT ;  /* 0x000000010a00780c */ /* 0x020fc80003f06270 */
[----:B------:R-:W-:-:S05]  /*02e0*/  MOV R13, R9 ;  /* 0x00000009000d7202 */ /* 0x000fca0000000f00 */
[----:B------:R-:W-:Y:S01]  /*02f0*/  @!P2 IMAD.MOV R13, RZ, RZ, -R13 ;  /* 0x000000ffff0da224 */ /* 0x000fe200078e0a0d */
[----:B------:R-:W-:-:S05]  /*0300*/  @!P1 LOP3.LUT R13, RZ, R7, RZ, 0x33, !PT ;  /* 0x00000007ff0d9212 */ /* 0x000fca00078e33ff */
[----:B------:R-:W-:-:S04]  /*0310*/  IMAD.MOV R0, RZ, RZ, -R13 ;  /* 0x000000ffff007224 */ /* 0x000fc800078e0a0d */
[----:B------:R-:W-:Y:S01]  /*0320*/  IMAD R15, R7, R0, R4 ;  /* 0x00000000070f7224 */ /* 0x000fe200078e0204 */
[----:B-1----:R-:W-:-:S04]  /*0330*/  IADD3 R0, PT, PT, R13, -UR5, R8 ;  /* 0x800000050d007c10 */ /* 0x002fc8000fffe008 */
[----:B------:R-:W-:Y:S01]  /*0340*/  IADD3 R2, PT, PT, R15, -UR4, R12 ;  /* 0x800000040f027c10 */ /* 0x000fe2000fffe00c */
[----:B0-----:R-:W-:Y:S06]  /*0350*/  @!P0 EXIT ;  /* 0x000000000000894d */ /* 0x001fec0003800000 */
[----:B------:R-:W-:Y:S01]  /*0360*/  ISETP.GE.AND P1, PT, R0, R6, PT ;  /* 0x000000060000720c */ /* 0x000fe20003f26270 */
[----:B------:R-:W-:Y:S01]  /*0370*/  IMAD R3, R3, UR6, RZ ;  /* 0x0000000603037c24 */ /* 0x000fe2000f8e02ff */
[----:B------:R-:W-:Y:S01]  /*0380*/  ISETP.GE.AND P0, PT, R2, R7, PT ;  /* 0x000000070200720c */ /* 0x000fe20003f06270 */
[----:B------:R-:W-:Y:S01]  /*0390*/  IMAD R4, R8, UR6, RZ ;  /* 0x0000000608047c24 */ /* 0x000fe2000f8e02ff */
[----:B------:R-:W-:Y:S01]  /*03a0*/  ISETP.GT.AND P1, PT, R0, -0x1, !P1 ;  /* 0xffffffff0000780c */ /* 0x000fe20004f24270 */
[----:B------:R-:W-:Y:S01]  /*03b0*/  IMAD R3, R3, UR7, RZ ;  /* 0x0000000703037c24 */ /* 0x000fe2000f8e02ff */
[----:B------:R-:W-:Y:S01]  /*03c0*/  ISETP.GT.AND P0, PT, R2, -0x1, !P0 ;  /* 0xffffffff0200780c */ /* 0x000fe20004704270 */
[----:B------:R-:W-:Y:S01]  /*03d0*/  UIMAD UR6, UR6, UR7, URZ ;  /* 0x00000007060672a4 */ /* 0x000fe2000f8e02ff */
[----:B------:R-:W-:Y:S01]  /*03e0*/  SHF.R.S32.HI R9, RZ, 0x1f, R4 ;  /* 0x0000001fff097819 */ /* 0x000fe20000011404 */
[----:B------:R-:W-:Y:S01]  /*03f0*/  IMAD R5, R3, R10, RZ ;  /* 0x0000000a03057224 */ /* 0x000fe200078e02ff */
[----:B------:R-:W-:Y:S01]  /*0400*/  PLOP3.LUT P0, PT, P0, P1, PT, 0x80, 0x8 ;  /* 0x000000000008781c */ /* 0x000fe20000703070 */
[----:B------:R-:W-:Y:S01]  /*0410*/  IMAD.MOV.U32 R11, RZ, RZ, RZ ;  /* 0x000000ffff0b7224 */ /* 0x000fe200078e00ff */
[----:B------:R-:W-:-:S02]  /*0420*/  ISETP.GE.U32.AND P1, PT, R10, 0x8, PT ;  /* 0x000000080a00780c */ /* 0x000fc40003f26070 */
[----:B------:R-:W-:Y:S02]  /*0430*/  IADD3 R3, P2, P3, R5, R4, R12 ;  /* 0x0000000405037210 */ /* 0x000fe40007b5e00c */
[----:B------:R-:W-:-:S04]  /*0440*/  SHF.R.S32.HI R4, RZ, 0x1f, R5 ;  /* 0x0000001fff047819 */ /* 0x000fc80000011405 */
[----:B------:R-:W-:-:S05]  /*0450*/  IADD3.X R4, PT, PT, R4, R9, RZ, P2, P3 ;  /* 0x0000000904047210 */ /* 0x000fca00017e64ff */
[----:B------:R-:W-:Y:S05]  /*0460*/  @!P1 BRA `(.L_x_20) ;  /* 0x0000000400f89947 */ /* 0x000fea0003800000 */
[----:B------:R-:W-:Y:S01]  /*0470*/  IADD3 R9, PT, PT, R8, -UR5, R13 ;  /* 0x8000000508097c10 */ /* 0x000fe2000fffe00d */
[----:B------:R-:W-:Y:S01]  /*0480*/  USHF.L.U32 UR7, UR6, 0x1, URZ ;  /* 0x0000000106077899 */ /* 0x000fe200080006ff */
[----:B------:R-:W-:Y:S01]  /*0490*/  IADD3 R12, PT, PT, R12, -UR4, R15 ;  /* 0x800000040c0c7c10 */ /* 0x000fe2000fffe00f */
[----:B------:R-:W-:Y:S01]  /*04a0*/  UIMAD UR8, UR6, 0x3, URZ ;  /* 0x00000003060878a4 */ /* 0x000fe2000f8e02ff */
[----:B------:R-:W-:Y:S01]  /*04b0*/  LOP3.LUT R5, R10, 0x7ffffff8, RZ, 0xc0, !PT ;  /* 0x7ffffff80a057812 */ /* 0x000fe200078ec0ff */
[C-C-:B------:R-:W-:Y:S01]  /*04c0*/  IMAD R10, R6.reuse, 0x7, R9.reuse ;  /* 0x00000007060a7824 */ /* 0x140fe200078e0209 */
[----:B------:R-:W-:Y:S01]  /*04d0*/  USHF.L.U32 UR9, UR6, 0x2, URZ ;  /* 0x0000000206097899 */ /* 0x000fe200080006ff */
[C-C-:B------:R-:W-:Y:S01]  /*04e0*/  IMAD R11, R6.reuse, 0x6, R9.reuse ;  /* 0x00000006060b7824 */ /* 0x140fe200078e0209 */
[----:B------:R-:W-:Y:S01]  /*04f0*/  IADD3 R21, PT, PT, -R5, RZ, RZ ;  /* 0x000000ff05157210 */ /* 0x000fe20007ffe1ff */
[C-C-:B------:R-:W-:Y:S01]  /*0500*/  IMAD R13, R6.reuse, 0x5, R9.reuse ;  /* 0x00000005060d7824 */ /* 0x140fe200078e0209 */
[----:B------:R-:W-:Y:S01]  /*0510*/  UIMAD UR10, UR6, 0x5, URZ ;  /* 0x00000005060a78a4 */ /* 0x000fe2000f8e02ff */
[C-C-:B------:R-:W-:Y:S01]  /*0520*/  IMAD R18, R6.reuse, 0x4, R9.reuse ;  /* 0x0000000406127824 */ /* 0x140fe200078e0209 */
[----:B------:R-:W-:Y:S01]  /*0530*/  UIMAD UR11, UR6, 0x6, URZ ;  /* 0x00000006060b78a4 */ /* 0x000fe2000f8e02ff */
[C-C-:B------:R-:W-:Y:S01]  /*0540*/  IMAD R19, R6.reuse, 0x3, R9.reuse ;  /* 0x0000000306137824 */ /* 0x140fe200078e0209 */
[----:B------:R-:W-:Y:S01]  /*0550*/  UIMAD UR12, UR6, 0x7, URZ ;  /* 0x00000007060c78a4 */ /* 0x000fe2000f8e02ff */
[----:B------:R-:W-:Y:S01]  /*0560*/  IMAD R20, R6, 0x2, R9 ;  /* 0x0000000206147824 */ /* 0x000fe200078e0209 */
[----:B------:R-:W0:Y:S01]  /*0570*/  LDCU.64 UR16, c[0x0][0x380] ;  /* 0x00007000ff1077ac */ /* 0x000e220008000a00 */
[----:B------:R-:W-:-:S02]  /*0580*/  IMAD.IADD R14, R9, 0x1, R6 ;  /* 0x00000001090e7824 */ /* 0x000fc400078e0206 */
[-CC-:B------:R-:W-:Y:S01]  /*0590*/  IMAD R9, R10, R7.reuse, R12.reuse ;  /* 0x000000070a097224 */ /* 0x180fe200078e020c */
[----:B------:R-:W-:Y:S01]  /*05a0*/  UMOV UR4, URZ ;  /* 0x000000ff00047c82 */ /* 0x000fe20008000000 */
[-CC-:B------:R-:W-:Y:S01]  /*05b0*/  IMAD R10, R11, R7.reuse, R12.reuse ;  /* 0x000000070b0a7224 */ /* 0x180fe200078e020c */
[----:B------:R-:W-:Y:S01]  /*05c0*/  UMOV UR5, UR6 ;  /* 0x0000000600057c82 */ /* 0x000fe20008000000 */
[----:B------:R-:W-:Y:S02]  /*05d0*/  IMAD R6, R7, R6, RZ ;  /* 0x0000000607067224 */ /* 0x000fe400078e02ff */
[-CC-:B------:R-:W-:Y:S02]  /*05e0*/  IMAD R8, R0, R7.reuse, R12.reuse ;  /* 0x0000000700087224 */ /* 0x180fe400078e020c */
[-CC-:B------:R-:W-:Y:S02]  /*05f0*/  IMAD R11, R13, R7.reuse, R12.reuse ;  /* 0x000000070d0b7224 */ /* 0x180fe400078e020c */
[----:B------:R-:W-:-:S02]  /*0600*/  IMAD R18, R18, R7, R12 ;  /* 0x0000000712127224 */ /* 0x000fc400078e020c */
[-CC-:B------:R-:W-:Y:S02]  /*0610*/  IMAD R19, R19, R7.reuse, R12.reuse ;  /* 0x0000000713137224 */ /* 0x180fe400078e020c */
[-CC-:B------:R-:W-:Y:S02]  /*0620*/  IMAD R20, R20, R7.reuse, R12.reuse ;  /* 0x0000000714147224 */ /* 0x180fe400078e020c */
[----:B0-----:R-:W-:-:S07]  /*0630*/  IMAD R7, R14, R7, R12 ;  /* 0x000000070e077224 */ /* 0x001fce00078e020c */
.L_x_21:
[----:B0-----:R-:W0:Y:S01]  /*0640*/  @P0 LDC.64 R22, c[0x0][0x388] ;  /* 0x0000e200ff160b82 */ /* 0x001e220000000a00 */
[----:B------:R-:W-:-:S07]  /*0650*/  CS2R R16, SRZ ;  /* 0x0000000000107805 */ /* 0x000fce000001ff00 */
[----:B------:R-:W1:Y:S08]  /*0660*/  @P0 LDC.64 R14, c[0x0][0x388] ;  /* 0x0000e200ff0e0b82 */ /* 0x000e700000000a00 */
[----:B------:R-:W2:Y:S01]  /*0670*/  @P0 LDC.64 R12, c[0x0][0x388] ;  /* 0x0000e200ff0c0b82 */ /* 0x000ea20000000a00 */
[----:B0-----:R-:W-:-:S05]  /*0680*/  @P0 IMAD.WIDE R22, R8, 0x4, R22 ;  /* 0x0000000408160825 */ /* 0x001fca00078e0216 */
[----:B------:R0:W3:Y:S01]  /*0690*/  @P0 LDG.E.CONSTANT R17, desc[UR14][R22.64] ;  /* 0x0000000e16110981 */ /* 0x0000e2000c1e9900 */
[----:B-1----:R-:W-:-:S05]  /*06a0*/  @P0 IMAD.WIDE R14, R7, 0x4, R14 ;  /* 0x00000004070e0825 */ /* 0x002fca00078e020e */
[----:B------:R1:W4:Y:S01]  /*06b0*/  @P0 LDG.E.CONSTANT R16, desc[UR14][R14.64] ;  /* 0x0000000e0e100981 */ /* 0x000322000c1e9900 */
[----:B------:R-:W-:Y:S02]  /*06c0*/  IMAD.MOV.U32 R24, RZ, RZ, RZ ;  /* 0x000000ffff187224 */ /* 0x000fe400078e00ff */
[----:B--2---:R-:W-:-:S05]  /*06d0*/  @P0 IMAD.WIDE R12, R20, 0x4, R12 ;  /* 0x00000004140c0825 */ /* 0x004fca00078e020c */
[----:B------:R2:W5:Y:S01]  /*06e0*/  @P0 LDG.E.CONSTANT R24, desc[UR14][R12.64] ;  /* 0x0000000e0c180981 */ /* 0x000562000c1e9900 */
[----:B------:R-:W-:Y:S01]  /*06f0*/  IMAD.U32 R27, RZ, RZ, UR4 ;  /* 0x00000004ff1b7e24 */ /* 0x000fe2000f8e00ff */
[C---:B------:R-:W-:Y:S01]  /*0700*/  IADD3 R26, P1, PT, R3.reuse, UR4, RZ ;  /* 0x00000004031a7c10 */ /* 0x040fe2000ff3e0ff */
[----:B------:R-:W-:Y:S01]  /*0710*/  IMAD.U32 R29, RZ, RZ, UR5 ;  /* 0x00000005ff1d7e24 */ /* 0x000fe2000f8e00ff */
[----:B------:R-:W-:Y:S02]  /*0720*/  IADD3 R25, P2, PT, R3, UR5, RZ ;  /* 0x0000000503197c10 */ /* 0x000fe4000ff5e0ff */
[-C--:B0-----:R-:W-:Y:S02]  /*0730*/  LEA.HI.X.SX32 R23, R27, R4.reuse, 0x1, P1 ;  /* 0x000000041b177211 */ /* 0x081fe400008f0eff */
[----:B-1----:R-:W-:Y:S02]  /*0740*/  LEA R14, P1, R26, UR16, 0x2 ;  /* 0x000000101a0e7c11 */ /* 0x002fe4000f8210ff */
[----:B------:R-:W-:-:S02]  /*0750*/  LEA.HI.X.SX32 R22, R29, R4, 0x1, P2 ;  /* 0x000000041d167211 */ /* 0x000fc400010f0eff */
[----:B------:R-:W-:Y:S02]  /*0760*/  LEA.HI.X R15, R26, UR17, R23, 0x2, P1 ;  /* 0x000000111a0f7c11 */ /* 0x000fe400088f1417 */
[----:B--2---:R-:W-:Y:S01]  /*0770*/  LEA R12, P2, R25, UR16, 0x2 ;  /* 0x00000010190c7c11 */ /* 0x004fe2000f8410ff */
[----:B------:R-:W0:Y:S01]  /*0780*/  @P0 LDC.64 R26, c[0x0][0x388] ;  /* 0x0000e200ff1a0b82 */ /* 0x000e220000000a00 */
[----:B------:R-:W-:Y:S02]  /*0790*/  IADD3 R23, P1, PT, R3, UR7, RZ ;  /* 0x0000000703177c10 */ /* 0x000fe4000ff3e0ff */
[----:B------:R-:W-:Y:S01]  /*07a0*/  LEA.HI.X R13, R25, UR17, R22, 0x2, P2 ;  /* 0x00000011190d7c11 */ /* 0x000fe200090f1416 */
[----:B------:R-:W-:-:S05]  /*07b0*/  IMAD.U32 R25, RZ, RZ, UR7 ;  /* 0x00000007ff197e24 */ /* 0x000fca000f8e00ff */
[----:B------:R-:W-:Y:S02]  /*07c0*/  LEA.HI.X.SX32 R28, R25, R4, 0x1, P1 ;  /* 0x00000004191c7211 */ /* 0x000fe400008f0eff */
[----:B------:R-:W-:-:S04]  /*07d0*/  LEA R22, P1, R23, UR16, 0x2 ;  /* 0x0000001017167c11 */ /* 0x000fc8000f8210ff */
[----:B------:R-:W-:Y:S01]  /*07e0*/  LEA.HI.X R23, R23, UR17, R28, 0x2, P1 ;  /* 0x0000001117177c11 */ /* 0x000fe200088f141c */
[----:B------:R-:W-:Y:S01]  /*07f0*/  IMAD.U32 R29, RZ, RZ, UR8 ;  /* 0x00000008ff1d7e24 */ /* 0x000fe2000f8e00ff */
[----:B------:R-:W-:Y:S01]  /*0800*/  IADD3 R28, P1, PT, R3, UR8, RZ ;  /* 0x00000008031c7c10 */ /* 0x000fe2000ff3e0ff */
[----:B0-----:R-:W-:Y:S01]  /*0810*/  @P0 IMAD.WIDE R26, R19, 0x4, R26 ;  /* 0x00000004131a0825 */ /* 0x001fe200078e021a */
[----:B---3--:R0:W-:Y:S04]  /*0820*/  STG.E desc[UR14][R14.64], R17 ;  /* 0x000000110e007986 */ /* 0x0081e8000c10190e */
[----:B----4-:R1:W-:Y:S01]  /*0830*/  STG.E desc[UR14][R12.64], R16 ;  /* 0x000000100c007986 */ /* 0x0103e2000c10190e */
[----:B0-----:R-:W0:Y:S03]  /*0840*/  @P0 LDC.64 R14, c[0x0][0x388] ;  /* 0x0000e200ff0e0b82 */ /* 0x001e260000000a00 */
[----:B-----5:R2:W-:Y:S05]  /*0850*/  STG.E desc[UR14][R22.64], R24 ;  /* 0x0000001816007986 */ /* 0x0205ea000c10190e */
[----:B-1----:R-:W1:Y:S08]  /*0860*/  @P0 LDC.64 R16, c[0x0][0x388] ;  /* 0x0000e200ff100b82 */ /* 0x002e700000000a00 */
[----:B------:R-:W3:Y:S01]  /*0870*/  @P0 LDC.64 R12, c[0x0][0x388] ;  /* 0x0000e200ff0c0b82 */ /* 0x000ee20000000a00 */
[----:B--2---:R-:W-:-:S02]  /*0880*/  CS2R R22, SRZ ;  /* 0x0000000000167805 */ /* 0x004fc4000001ff00 */
[----:B------:R-:W-:Y:S01]  /*0890*/  CS2R R24, SRZ ;  /* 0x0000000000187805 */ /* 0x000fe2000001ff00 */
[----:B0-----:R-:W-:-:S05]  /*08a0*/  @P0 IMAD.WIDE R14, R18, 0x4, R14 ;  /* 0x00000004120e0825 */ /* 0x001fca00078e020e */
[----:B------:R0:W2:Y:S04]  /*08b0*/  @P0 LDG.E.CONSTANT R24, desc[UR14][R26.64] ;  /* 0x0000000e1a180981 */ /* 0x0000a8000c1e9900 */
[----:B------:R4:W5:Y:S01]  /*08c0*/  @P0 LDG.E.CONSTANT R22, desc[UR14][R14.64] ;  /* 0x0000000e0e160981 */ /* 0x000962000c1e9900 */
[----:B-1----:R-:W-:Y:S01]  /*08d0*/  @P0 IMAD.WIDE R16, R11, 0x4, R16 ;  /* 0x000000040b100825 */ /* 0x002fe200078e0210 */
[----:B0-----:R-:W-:Y:S01]  /*08e0*/  LEA.HI.X.SX32 R27, R29, R4, 0x1, P1 ;  /* 0x000000041d1b7211 */ /* 0x001fe200008f0eff */
[----:B----4-:R-:W0:Y:S03]  /*08f0*/  @P0 LDC.64 R14, c[0x0][0x388] ;  /* 0x0000e200ff0e0b82 */ /* 0x010e260000000a00 */
[----:B------:R1:W4:Y:S01]  /*0900*/  @P0 LDG.E.CONSTANT R23, desc[UR14][R16.64] ;  /* 0x0000000e10170981 */ /* 0x000322000c1e9900 */
[----:B---3--:R-:W-:Y:S01]  /*0910*/  @P0 IMAD.WIDE R12, R10, 0x4, R12 ;  /* 0x000000040a0c0825 */ /* 0x008fe200078e020c */
[----:B------:R-:W-:-:S03]  /*0920*/  IADD3 R26, P2, PT, R3, UR9, RZ ;  /* 0x00000009031a7c10 */ /* 0x000fc6000ff5e0ff */
[----:B------:R-:W-:Y:S01]  /*0930*/  IMAD.U32 R29, RZ, RZ, UR9 ;  /* 0x00000009ff1d7e24 */ /* 0x000fe2000f8e00ff */
[----:B------:R3:W4:Y:S01]  /*0940*/  @P0 LDG.E.CONSTANT R25, desc[UR14][R12.64] ;  /* 0x0000000e0c190981 */ /* 0x000722000c1e9900 */
[----:B-1----:R-:W-:-:S04]  /*0950*/  LEA R16, P1, R28, UR16, 0x2 ;  /* 0x000000101c107c11 */ /* 0x002fc8000f8210ff */
[----:B------:R-:W-:Y:S02]  /*0960*/  LEA.HI.X R17, R28, UR17, R27, 0x2, P1 ;  /* 0x000000111c117c11 */ /* 0x000fe400088f141b */
[----:B------:R-:W-:Y:S02]  /*0970*/  LEA.HI.X.SX32 R27, R29, R4, 0x1, P2 ;  /* 0x000000041d1b7211 */ /* 0x000fe400010f0eff */
[----:B---3--:R-:W-:-:S04]  /*0980*/  LEA R12, P1, R26, UR16, 0x2 ;  /* 0x000000101a0c7c11 */ /* 0x008fc8000f8210ff */
[----:B------:R-:W-:Y:S01]  /*0990*/  LEA.HI.X R13, R26, UR17, R27, 0x2, P1 ;  /* 0x000000111a0d7c11 */ /* 0x000fe200088f141b */
[----:B------:R-:W-:Y:S02]  /*09a0*/  HFMA2 R26, -RZ, RZ, 0, 0 ;  /* 0x00000000ff1a7431 */ /* 0x000fe400000001ff */
[----:B0-----:R-:W-:-:S05]  /*09b0*/  @P0 IMAD.WIDE R14, R9, 0x4, R14 ;  /* 0x00000004090e0825 */ /* 0x001fca00078e020e */
[----:B------:R0:W3:Y:S01]  /*09c0*/  @P0 LDG.E.CONSTANT R26, desc[UR14][R14.64] ;  /* 0x0000000e0e1a0981 */ /* 0x0000e2000c1e9900 */
[----:B------:R-:W-:Y:S01]  /*09d0*/  IMAD.U32 R28, RZ, RZ, UR10 ;  /* 0x0000000aff1c7e24 */ /* 0x000fe2000f8e00ff */
[C---:B------:R-:W-:Y:S02]  /*09e0*/  IADD3 R29, P1, PT, R3.reuse, UR10, RZ ;  /* 0x0000000a031d7c10 */ /* 0x040fe4000ff3e0ff */
[----:B------:R-:W-:Y:S02]  /*09f0*/  IADD3 R27, P2, PT, R3, UR11, RZ ;  /* 0x0000000b031b7c10 */ /* 0x000fe4000ff5e0ff */
[----:B0-----:R-:W-:Y:S01]  /*0a00*/  LEA.HI.X.SX32 R14, R28, R4, 0x1, P1 ;  /* 0x000000041c0e7211 */ /* 0x001fe200008f0eff */
[----:B------:R-:W-:Y:S02]  /*0a10*/  IMAD.U32 R15, RZ, RZ, UR11 ;  /* 0x0000000bff0f7e24 */ /* 0x000fe4000f8e00ff */
[----:B------:R-:W-:Y:S01]  /*0a20*/  VIADD R21, R21, 0x8 ;  /* 0x0000000815157836 */ /* 0x000fe20000000000 */
[----:B------:R-:W-:Y:S01]  /*0a30*/  IADD3 R28, P3, PT, R3, UR12, RZ ;  /* 0x0000000c031c7c10 */ /* 0x000fe2000ff7e0ff */
[----:B------:R-:W-:-:S02]  /*0a40*/  ULEA UR5, UR6, UR5, 0x3 ;  /* 0x0000000506057291 */ /* 0x000fc4000f8e18ff */
[----:B------:R-:W-:Y:S02]  /*0a50*/  ULEA UR7, UR6, UR7, 0x3 ;  /* 0x0000000706077291 */ /* 0x000fe4000f8e18ff */
[----:B------:R-:W-:Y:S02]  /*0a60*/  ULEA UR8, UR6, UR8, 0x3 ;  /* 0x0000000806087291 */ /* 0x000fe4000f8e18ff */
[----:B------:R-:W-:Y:S02]  /*0a70*/  ULEA UR9, UR6, UR9, 0x3 ;  /* 0x0000000906097291 */ /* 0x000fe4000f8e18ff */
[----:B------:R-:W-:Y:S02]  /*0a80*/  ULEA UR10, UR6, UR10, 0x3 ;  /* 0x0000000a060a7291 */ /* 0x000fe4000f8e18ff */
[----:B------:R-:W-:Y:S02]  /*0a90*/  ULEA UR11, UR6, UR11, 0x3 ;  /* 0x0000000b060b7291 */ /* 0x000fe4000f8e18ff */
[----:B------:R-:W-:Y:S01]  /*0aa0*/  ULEA UR4, UR6, UR4, 0x3 ;  /* 0x0000000406047291 */ /* 0x000fe2000f8e18ff */
[C---:B------:R-:W-:Y:S01]  /*0ab0*/  IMAD R8, R6.reuse, 0x8, R8 ;  /* 0x0000000806087824 */ /* 0x040fe200078e0208 */
[C---:B------:R-:W-:Y:S01]  /*0ac0*/  LEA R20, R6.reuse, R20, 0x3 ;  /* 0x0000001406147211 */ /* 0x040fe200078e18ff */
[----:B------:R-:W-:-:S02]  /*0ad0*/  IMAD R7, R6, 0x8, R7 ;  /* 0x0000000806077824 */ /* 0x000fc400078e0207 */
[C---:B------:R-:W-:Y:S02]  /*0ae0*/  IMAD R19, R6.reuse, 0x8, R19 ;  /* 0x0000000806137824 */ /* 0x040fe400078e0213 */
[C---:B------:R-:W-:Y:S02]  /*0af0*/  IMAD R18, R6.reuse, 0x8, R18 ;  /* 0x0000000806127824 */ /* 0x040fe400078e0212 */
[C---:B------:R-:W-:Y:S02]  /*0b00*/  IMAD R11, R6.reuse, 0x8, R11 ;  /* 0x00000008060b7824 */ /* 0x040fe400078e020b */
[C---:B------:R-:W-:Y:S02]  /*0b10*/  IMAD R10, R6.reuse, 0x8, R10 ;  /* 0x00000008060a7824 */ /* 0x040fe400078e020a */
[----:B------:R-:W-:Y:S01]  /*0b20*/  IMAD R9, R6, 0x8, R9 ;  /* 0x0000000806097824 */ /* 0x000fe200078e0209 */
[----:B--2---:R0:W-:Y:S04]  /*0b30*/  STG.E desc[UR14][R16.64], R24 ;  /* 0x0000001810007986 */ /* 0x0041e8000c10190e */
[----:B-----5:R1:W-:Y:S01]  /*0b40*/  STG.E desc[UR14][R12.64], R22 ;  /* 0x000000160c007986 */ /* 0x0203e2000c10190e */
[----:B0-----:R-:W-:-:S02]  /*0b50*/  LEA R16, P1, R29, UR16, 0x2 ;  /* 0x000000101d107c11 */ /* 0x001fc4000f8210ff */
[----:B------:R-:W-:Y:S02]  /*0b60*/  LEA.HI.X.SX32 R24, R15, R4, 0x1, P2 ;  /* 0x000000040f187211 */ /* 0x000fe400010f0eff */
[----:B------:R-:W-:Y:S02]  /*0b70*/  LEA.HI.X R17, R29, UR17, R14, 0x2, P1 ;  /* 0x000000111d117c11 */ /* 0x000fe400088f140e */
[----:B------:R-:W-:Y:S01]  /*0b80*/  LEA R14, P1, R27, UR16, 0x2 ;  /* 0x000000101b0e7c11 */ /* 0x000fe2000f8210ff */
[----:B-1----:R-:W-:-:S03]  /*0b90*/  IMAD.U32 R13, RZ, RZ, UR12 ;  /* 0x0000000cff0d7e24 */ /* 0x002fc6000f8e00ff */
[----:B------:R-:W-:Y:S02]  /*0ba0*/  LEA.HI.X R15, R27, UR17, R24, 0x2, P1 ;  /* 0x000000111b0f7c11 */ /* 0x000fe400088f1418 */
[----:B------:R-:W-:Y:S02]  /*0bb0*/  ISETP.NE.AND P1, PT, R21, RZ, PT ;  /* 0x000000ff1500720c */ /* 0x000fe40003f25270 */
[----:B------:R-:W-:Y:S02]  /*0bc0*/  LEA.HI.X.SX32 R29, R13, R4, 0x1, P3 ;  /* 0x000000040d1d7211 */ /* 0x000fe400018f0eff */
[C---:B------:R-:W-:Y:S01]  /*0bd0*/  LEA R12, P2, R28.reuse, UR16, 0x2 ;  /* 0x000000101c0c7c11 */ /* 0x040fe2000f8410ff */
[----:B----4-:R0:W-:Y:S03]  /*0be0*/  STG.E desc[UR14][R16.64], R23 ;  /* 0x0000001710007986 */ /* 0x0101e6000c10190e */
[----:B------:R-:W-:Y:S01]  /*0bf0*/  LEA.HI.X R13, R28, UR17, R29, 0x2, P2 ;  /* 0x000000111c0d7c11 */ /* 0x000fe200090f141d */
[----:B------:R0:W-:Y:S01]  /*0c00*/  STG.E desc[UR14][R14.64], R25 ;  /* 0x000000190e007986 */ /* 0x0001e2000c10190e */
[----:B------:R-:W-:-:S03]  /*0c10*/  ULEA UR12, UR6, UR12, 0x3 ;  /* 0x0000000c060c7291 */ /* 0x000fc6000f8e18ff */
[----:B---3--:R0:W-:Y:S01]  /*0c20*/  STG.E desc[UR14][R12.64], R26 ;  /* 0x0000001a0c007986 */ /* 0x0081e2000c10190e */
[----:B------:R-:W-:Y:S08]  /*0c30*/  @P1 BRA `(.L_x_21) ;  /* 0xfffffff800801947 */ /* 0x000ff0000383ffff */
[----:B------:R-:W-:-:S07]  /*0c40*/  IMAD.MOV.U32 R11, RZ, RZ, R5 ;  /* 0x000000ffff0b7224 */ /* 0x000fce00078e0005 */
.L_x_20:
[----:B------:R-:W1:Y:S02]  /*0c50*/  LDC R5, c[0x0][0x3a0] ;  /* 0x0000e800ff057b82 */ /* 0x000e640000000800 */
[----:B-1----:R-:W-:-:S13]  /*0c60*/  LOP3.LUT P1, R6, R5, 0x7, RZ, 0xc0, !PT ;  /* 0x0000000705067812 */ /* 0x002fda000782c0ff */
[----:B------:R-:W-:Y:S05]  /*0c70*/  @!P1 EXIT ;  /* 0x000000000000994d */ /* 0x000fea0003800000 */
[----:B------:R-:W-:Y:S02]  /*0c80*/  ISETP.GE.U32.AND P2, PT, R6, 0x4, PT ;  /* 0x000000040600780c */ /* 0x000fe40003f46070 */
[----:B0-----:R-:W-:-:S04]  /*0c90*/  LOP3.LUT R16, R5, 0x3, RZ, 0xc0, !PT ;  /* 0x0000000305107812 */ /* 0x001fc800078ec0ff */
[----:B------:R-:W-:-:S07]  /*0ca0*/  ISETP.NE.AND P1, PT, R16, RZ, PT ;  /* 0x000000ff1000720c */ /* 0x000fce0003f25270 */
[----:B------:R-:W-:Y:S06]  /*0cb0*/  @!P2 BRA `(.L_x_22) ;  /* 0x0000000000f4a947 */ /* 0x000fec0003800000 */
[----:B------:R-:W0:Y:S01]  /*0cc0*/  @P0 LDC R25, c[0x0][0x3a8] ;  /* 0x0000ea00ff190b82 */ /* 0x000e220000000800 */
[----:B------:R-:W1:Y:S07]  /*0cd0*/  LDCU.64 UR4, c[0x0][0x380] ;  /* 0x00007000ff0477ac */ /* 0x000e6e0008000a00 */
[----:B------:R-:W2:Y:S08]  /*0ce0*/  @P0 LDC R18, c[0x0][0x3a8] ;  /* 0x0000ea00ff120b82 */ /* 0x000eb00000000800 */
[----:B------:R-:W3:Y:S08]  /*0cf0*/  @P0 LDC R10, c[0x0][0x3a4] ;  /* 0x0000e900ff0a0b82 */ /* 0x000ef00000000800 */
[----:B------:R-:W4:Y:S01]  /*0d00*/  @P0 LDC R23, c[0x0][0x3a8] ;  /* 0x0000ea00ff170b82 */ /* 0x000f220000000800 */
[----:B0-----:R-:W-:-:S07]  /*0d10*/  @P0 IMAD R25, R11, R25, R0 ;  /* 0x000000190b190224 */ /* 0x001fce00078e0200 */
[----:B------:R-:W0:Y:S01]  /*0d20*/  @P0 LDC R21, c[0x0][0x3a8] ;  /* 0x0000ea00ff150b82 */ /* 0x000e220000000800 */
[C---:B--2---:R-:W-:Y:S02]  /*0d30*/  @P0 IMAD R27, R11.reuse, R18, R18 ;  /* 0x000000120b1b0224 */ /* 0x044fe400078e0212 */
[----:B------:R-:W-:-:S03]  /*0d40*/  @P0 VIADD R18, R11, 0x3 ;  /* 0x000000030b120836 */ /* 0x000fc60000000000 */
[----:B------:R-:W-:Y:S02]  /*0d50*/  @P0 IADD3 R27, PT, PT, R0, R27, RZ ;  /* 0x0000001b001b0210 */ /* 0x000fe40007ffe0ff */
[----:B------:R-:W2:Y:S01]  /*0d60*/  @P0 LDC R20, c[0x0][0x3a4] ;  /* 0x0000e900ff140b82 */ /* 0x000ea20000000800 */
[----:B---3--:R-:W-:Y:S02]  /*0d70*/  @P0 IMAD R25, R25, R10, R2 ;  /* 0x0000000a19190224 */ /* 0x008fe400078e0202 */
[----:B------:R-:W-:-:S05]  /*0d80*/  @P0 VIADD R10, R11, 0x2 ;  /* 0x000000020b0a0836 */ /* 0x000fca0000000000 */
[----:B------:R-:W3:Y:S01]  /*0d90*/  @P0 LDC R17, c[0x0][0x3a4] ;  /* 0x0000e900ff110b82 */ /* 0x000ee20000000800 */
[----:B----4-:R-:W-:Y:S02]  /*0da0*/  @P0 IMAD R23, R10, R23, R0 ;  /* 0x000000170a170224 */ /* 0x010fe400078e0200 */
[----:B------:R-:W-:-:S05]  /*0db0*/  IMAD.MOV.U32 R10, RZ, RZ, RZ ;  /* 0x000000ffff0a7224 */ /* 0x000fca00078e00ff */
[----:B------:R-:W4:Y:S01]  /*0dc0*/  @P0 LDC.64 R14, c[0x0][0x388] ;  /* 0x0000e200ff0e0b82 */ /* 0x000f220000000a00 */
[----:B0-----:R-:W-:-:S07]  /*0dd0*/  @P0 IMAD R18, R18, R21, R0 ;  /* 0x0000001512120224 */ /* 0x001fce00078e0200 */
[----:B------:R-:W0:Y:S01]  /*0de0*/  @P0 LDC R19, c[0x0][0x3a4] ;  /* 0x0000e900ff130b82 */ /* 0x000e220000000800 */
[----:B--2---:R-:W-:-:S07]  /*0df0*/  @P0 IMAD R27, R27, R20, R2 ;  /* 0x000000141b1b0224 */ /* 0x004fce00078e0202 */
[----:B------:R-:W2:Y:S01]  /*0e00*/  @P0 LDC.64 R12, c[0x0][0x388] ;  /* 0x0000e200ff0c0b82 */ /* 0x000ea20000000a00 */
[----:B---3--:R-:W-:-:S07]  /*0e10*/  @P0 IMAD R23, R23, R17, R2 ;  /* 0x0000001117170224 */ /* 0x008fce00078e0202 */
[----:B------:R-:W3:Y:S01]  /*0e20*/  @P0 LDC.64 R6, c[0x0][0x388] ;  /* 0x0000e200ff060b82 */ /* 0x000ee20000000a00 */
[----:B----4-:R-:W-:-:S07]  /*0e30*/  @P0 IMAD.WIDE R14, R25, 0x4, R14 ;  /* 0x00000004190e0825 */ /* 0x010fce00078e020e */
[----:B------:R-:W4:Y:S01]  /*0e40*/  @P0 LDC.64 R8, c[0x0][0x388] ;  /* 0x0000e200ff080b82 */ /* 0x000f220000000a00 */
[----:B0-----:R-:W-:Y:S01]  /*0e50*/  @P0 IMAD R25, R18, R19, R2 ;  /* 0x0000001312190224 */ /* 0x001fe200078e0202 */
[----:B------:R-:W5:Y:S01]  /*0e60*/  @P0 LDG.E.CONSTANT R10, desc[UR14][R14.64] ;  /* 0x0000000e0e0a0981 */ /* 0x000f62000c1e9900 */
[----:B------:R-:W-:Y:S02]  /*0e70*/  IMAD.MOV.U32 R17, RZ, RZ, RZ ;  /* 0x000000ffff117224 */ /* 0x000fe400078e00ff */
[----:B------:R-:W-:Y:S02]  /*0e80*/  IMAD.MOV.U32 R21, RZ, RZ, RZ ;  /* 0x000000ffff157224 */ /* 0x000fe400078e00ff */
[----:B--2---:R-:W-:-:S05]  /*0e90*/  @P0 IMAD.WIDE R12, R27, 0x4, R12 ;  /* 0x000000041b0c0825 */ /* 0x004fca00078e020c */
[----:B------:R0:W2:Y:S01]  /*0ea0*/  @P0 LDG.E.CONSTANT R17, desc[UR14][R12.64] ;  /* 0x0000000e0c110981 */ /* 0x0000a2000c1e9900 */
[----:B---3--:R-:W-:Y:S01]  /*0eb0*/  @P0 IMAD.WIDE R18, R23, 0x4, R6 ;  /* 0x0000000417120825 */ /* 0x008fe200078e0206 */
[----:B------:R-:W-:-:S04]  /*0ec0*/  MOV R23, RZ ;  /* 0x000000ff00177202 */ /* 0x000fc80000000f00 */
[----:B------:R3:W2:Y:S01]  /*0ed0*/  @P0 LDG.E.CONSTANT R21, desc[UR14][R18.64] ;  /* 0x0000000e12150981 */ /* 0x0006a2000c1e9900 */
[----:B----4-:R-:W-:-:S05]  /*0ee0*/  @P0 IMAD.WIDE R24, R25, 0x4, R8 ;  /* 0x0000000419180825 */ /* 0x010fca00078e0208 */
[----:B------:R-:W4:Y:S01]  /*0ef0*/  @P0 LDG.E.CONSTANT R23, desc[UR14][R24.64] ;  /* 0x0000000e18170981 */ /* 0x000f22000c1e9900 */
[----:B------:R-:W-:-:S04]  /*0f00*/  IMAD R8, R11, UR6, RZ ;  /* 0x000000060b087c24 */ /* 0x000fc8000f8e02ff */
[C---:B------:R-:W-:Y:S01]  /*0f10*/  VIADD R22, R8.reuse, UR6 ;  /* 0x0000000608167c36 */ /* 0x040fe20008000000 */
[----:B------:R-:W-:-:S03]  /*0f20*/  IADD3 R7, P2, PT, R8, R3, RZ ;  /* 0x0000000308077210 */ /* 0x000fc60007f5e0ff */
[C---:B------:R-:W-:Y:S01]  /*0f30*/  VIADD R20, R22.reuse, UR6 ;  /* 0x0000000616147c36 */ /* 0x040fe20008000000 */
[----:B------:R-:W-:-:S03]  /*0f40*/  IADD3 R9, P3, PT, R22, R3, RZ ;  /* 0x0000000316097210 */ /* 0x000fc60007f7e0ff */
[----:B0-----:R-:W-:Y:S01]  /*0f50*/  VIADD R13, R20, UR6 ;  /* 0x00000006140d7c36 */ /* 0x001fe20008000000 */
[-C--:B------:R-:W-:Y:S02]  /*0f60*/  LEA.HI.X.SX32 R8, R8, R4.reuse, 0x1, P2 ;  /* 0x0000000408087211 */ /* 0x080fe400010f0eff */
[----:B-1----:R-:W-:Y:S02]  /*0f70*/  LEA R6, P2, R7, UR4, 0x2 ;  /* 0x0000000407067c11 */ /* 0x002fe4000f8410ff */
[-C--:B---3--:R-:W-:Y:S02]  /*0f80*/  IADD3 R19, P4, PT, R20, R3.reuse, RZ ;  /* 0x0000000314137210 */ /* 0x088fe40007f9e0ff */
[----:B------:R-:W-:Y:S02]  /*0f90*/  LEA.HI.X.SX32 R22, R22, R4, 0x1, P3 ;  /* 0x0000000416167211 */ /* 0x000fe400018f0eff */
[----:B------:R-:W-:Y:S02]  /*0fa0*/  IADD3 R15, P3, PT, R13, R3, RZ ;  /* 0x000000030d0f7210 */ /* 0x000fe40007f7e0ff */
[----:B------:R-:W-:-:S02]  /*0fb0*/  LEA.HI.X R7, R7, UR5, R8, 0x2, P2 ;  /* 0x0000000507077c11 */ /* 0x000fc400090f1408 */
[----:B------:R-:W-:Y:S02]  /*0fc0*/  LEA R8, P2, R9, UR4, 0x2 ;  /* 0x0000000409087c11 */ /* 0x000fe4000f8410ff */
[-C--:B------:R-:W-:Y:S02]  /*0fd0*/  LEA.HI.X.SX32 R20, R20, R4.reuse, 0x1, P4 ;  /* 0x0000000414147211 */ /* 0x080fe400020f0eff */
[----:B------:R-:W-:Y:S02]  /*0fe0*/  LEA R12, P4, R19, UR4, 0x2 ;  /* 0x00000004130c7c11 */ /* 0x000fe4000f8810ff */
[----:B------:R-:W-:Y:S02]  /*0ff0*/  LEA.HI.X.SX32 R18, R13, R4, 0x1, P3 ;  /* 0x000000040d127211 */ /* 0x000fe400018f0eff */
[----:B------:R-:W-:Y:S02]  /*1000*/  LEA R14, P3, R15, UR4, 0x2 ;  /* 0x000000040f0e7c11 */ /* 0x000fe4000f8610ff */
[----:B------:R-:W-:-:S02]  /*1010*/  LEA.HI.X R9, R9, UR5, R22, 0x2, P2 ;  /* 0x0000000509097c11 */ /* 0x000fc400090f1416 */
[----:B------:R-:W-:Y:S02]  /*1020*/  LEA.HI.X R13, R19, UR5, R20, 0x2, P4 ;  /* 0x00000005130d7c11 */ /* 0x000fe4000a0f1414 */
[----:B------:R-:W-:Y:S01]  /*1030*/  LEA.HI.X R15, R15, UR5, R18, 0x2, P3 ;  /* 0x000000050f0f7c11 */ /* 0x000fe200098f1412 */
[----:B------:R-:W-:Y:S01]  /*1040*/  VIADD R11, R11, 0x4 ;  /* 0x000000040b0b7836 */ /* 0x000fe20000000000 */
[----:B-----5:R0:W-:Y:S04]  /*1050*/  STG.E desc[UR14][R6.64], R10 ;  /* 0x0000000a06007986 */ /* 0x0201e8000c10190e */
[----:B--2---:R0:W-:Y:S04]  /*1060*/  STG.E desc[UR14][R8.64], R17 ;  /* 0x0000001108007986 */ /* 0x0041e8000c10190e */
[----:B------:R0:W-:Y:S04]  /*1070*/  STG.E desc[UR14][R12.64], R21 ;  /* 0x000000150c007986 */ /* 0x0001e8000c10190e */
[----:B----4-:R0:W-:Y:S02]  /*1080*/  STG.E desc[UR14][R14.64], R23 ;  /* 0x000000170e007986 */ /* 0x0101e4000c10190e */
.L_x_22:
[----:B------:R-:W-:Y:S05]  /*1090*/  @!P1 EXIT ;  /* 0x000000000000994d */ /* 0x000fea0003800000 */
[----:B------:R-:W-:Y:S02]  /*10a0*/  ISETP.NE.AND P2, PT, R16, 0x1, PT ;  /* 0x000000011000780c */ /* 0x000fe40003f45270 */
[----:B------:R-:W-:-:S04]  /*10b0*/  LOP3.LUT R5, R5, 0x1, RZ, 0xc0, !PT ;  /* 0x0000000105057812 */ /* 0x000fc800078ec0ff */
[----:B------:R-:W-:-:S07]  /*10c0*/  ISETP.NE.U32.AND P1, PT, R5, 0x1, PT ;  /* 0x000000010500780c */ /* 0x000fce0003f25070 */
[----:B------:R-:W-:Y:S06]  /*10d0*/  @!P2 BRA `(.L_x_23) ;  /* 0x00000000007ca947 */ /* 0x000fec0003800000 */
[----:B0-----:R-:W0:Y:S01]  /*10e0*/  @P0 LDC R12, c[0x0][0x3a8] ;  /* 0x0000ea00ff0c0b82 */ /* 0x001e220000000800 */
[----:B------:R-:W-:Y:S01]  /*10f0*/  IMAD.MOV.U32 R17, RZ, RZ, RZ ;  /* 0x000000ffff117224 */ /* 0x000fe200078e00ff */
[----:B------:R-:W1:Y:S06]  /*1100*/  LDCU.64 UR4, c[0x0][0x380] ;  /* 0x00007000ff0477ac */ /* 0x000e6c0008000a00 */
[----:B------:R-:W2:Y:S08]  /*1110*/  @P0 LDC R5, c[0x0][0x3a8] ;  /* 0x0000ea00ff050b82 */ /* 0x000eb00000000800 */
[----:B------:R-:W3:Y:S08]  /*1120*/  @P0 LDC R10, c[0x0][0x3a4] ;  /* 0x0000e900ff0a0b82 */ /* 0x000ef00000000800 */
[----:B------:R-:W4:Y:S01]  /*1130*/  @P0 LDC R14, c[0x0][0x3a4] ;  /* 0x0000e900ff0e0b82 */ /* 0x000f220000000800 */
[----:B0-----:R-:W-:-:S04]  /*1140*/  @P0 IMAD R13, R11, R12, R12 ;  /* 0x0000000c0b0d0224 */ /* 0x001fc800078e020c */
[----:B------:R-:W-:-:S03]  /*1150*/  @P0 IMAD.IADD R13, R0, 0x1, R13 ;  /* 0x00000001000d0824 */ /* 0x000fc600078e020d */
[----:B------:R-:W0:Y:S01]  /*1160*/  @P0 LDC.64 R8, c[0x0][0x388] ;  /* 0x0000e200ff080b82 */ /* 0x000e220000000a00 */
[----:B--2---:R-:W-:-:S07]  /*1170*/  @P0 IMAD R5, R11, R5, R0 ;  /* 0x000000050b050224 */ /* 0x004fce00078e0200 */
[----:B------:R-:W2:Y:S01]  /*1180*/  @P0 LDC.64 R6, c[0x0][0x388] ;  /* 0x0000e200ff060b82 */ /* 0x000ea20000000a00 */
[--C-:B---3--:R-:W-:Y:S02]  /*1190*/  @P0 IMAD R5, R5, R10, R2.reuse ;  /* 0x0000000a05050224 */ /* 0x108fe400078e0202 */
[----:B----4-:R-:W-:Y:S02]  /*11a0*/  @P0 IMAD R15, R13, R14, R2 ;  /* 0x0000000e0d0f0224 */ /* 0x010fe400078e0202 */
[----:B0-----:R-:W-:-:S04]  /*11b0*/  @P0 IMAD.WIDE R12, R5, 0x4, R8 ;  /* 0x00000004050c0825 */ /* 0x001fc800078e0208 */
[----:B------:R-:W-:Y:S02]  /*11c0*/  HFMA2 R5, -RZ, RZ, 0, 0 ;  /* 0x00000000ff057431 */ /* 0x000fe400000001ff */
[----:B--2---:R-:W-:-:S04]  /*11d0*/  @P0 IMAD.WIDE R14, R15, 0x4, R6 ;  /* 0x000000040f0e0825 */ /* 0x004fc800078e0206 */
[----:B------:R-:W2:Y:S04]  /*11e0*/  @P0 LDG.E.CONSTANT R5, desc[UR14][R12.64] ;  /* 0x0000000e0c050981 */ /* 0x000ea8000c1e9900 */
[----:B------:R-:W3:Y:S01]  /*11f0*/  @P0 LDG.E.CONSTANT R17, desc[UR14][R14.64] ;  /* 0x0000000e0e110981 */ /* 0x000ee2000c1e9900 */
[C---:B------:R-:W-:Y:S02]  /*1200*/  IMAD R19, R11.reuse, UR6, RZ ;  /* 0x000000060b137c24 */ /* 0x040fe4000f8e02ff */
[----:B------:R-:W-:Y:S02]  /*1210*/  VIADD R11, R11, 0x2 ;  /* 0x000000020b0b7836 */ /* 0x000fe40000000000 */
[C---:B------:R-:W-:Y:S01]  /*1220*/  VIADD R7, R19.reuse, UR6 ;  /* 0x0000000613077c36 */ /* 0x040fe20008000000 */
[----:B------:R-:W-:-:S04]  /*1230*/  IADD3 R16, P2, PT, R19, R3, RZ ;  /* 0x0000000313107210 */ /* 0x000fc80007f5e0ff */
[----:B------:R-:W-:Y:S02]  /*1240*/  IADD3 R9, P3, PT, R7, R3, RZ ;  /* 0x0000000307097210 */ /* 0x000fe40007f7e0ff */
[-C--:B------:R-:W-:Y:S02]  /*1250*/  LEA.HI.X.SX32 R19, R19, R4.reuse, 0x1, P2 ;  /* 0x0000000413137211 */ /* 0x080fe400010f0eff */
[C---:B-1----:R-:W-:Y:S02]  /*1260*/  LEA R6, P2, R16.reuse, UR4, 0x2 ;  /* 0x0000000410067c11 */ /* 0x042fe4000f8410ff */
[----:B------:R-:W-:Y:S02]  /*1270*/  LEA.HI.X.SX32 R10, R7, R4, 0x1, P3 ;  /* 0x00000004070a7211 */ /* 0x000fe400018f0eff */
[----:B------:R-:W-:Y:S02]  /*1280*/  LEA R8, P3, R9, UR4, 0x2 ;  /* 0x0000000409087c11 */ /* 0x000fe4000f8610ff */
[----:B------:R-:W-:-:S02]  /*1290*/  LEA.HI.X R7, R16, UR5, R19, 0x2, P2 ;  /* 0x0000000510077c11 */ /* 0x000fc400090f1413 */
[----:B------:R-:W-:-:S03]  /*12a0*/  LEA.HI.X R9, R9, UR5, R10, 0x2, P3 ;  /* 0x0000000509097c11 */ /* 0x000fc600098f140a */
[----:B--2---:R1:W-:Y:S04]  /*12b0*/  STG.E desc[UR14][R6.64], R5 ;  /* 0x0000000506007986 */ /* 0x0043e8000c10190e */
[----:B---3--:R1:W-:Y:S02]  /*12c0*/  STG.E desc[UR14][R8.64], R17 ;  /* 0x0000001108007986 */ /* 0x0083e4000c10190e */
.L_x_23:
[----:B------:R-:W-:Y:S05]  /*12d0*/  @P1 EXIT ;  /* 0x000000000000194d */ /* 0x000fea0003800000 */
[----:B-1----:R-:W1:Y:S01]  /*12e0*/  @P0 LDC R5, c[0x0][0x3a8] ;  /* 0x0000ea00ff050b82 */ /* 0x002e620000000800 */
[----:B------:R-:W2:Y:S07]  /*12f0*/  LDCU.64 UR4, c[0x0][0x380] ;  /* 0x00007000ff0477ac */ /* 0x000eae0008000a00 */
[----:B0-----:R-:W0:Y:S08]  /*1300*/  @P0 LDC R9, c[0x0][0x3a4] ;  /* 0x0000e900ff090b82 */ /* 0x001e300000000800 */
[----:B------:R-:W3:Y:S01]  /*1310*/  @P0 LDC.64 R6, c[0x0][0x388] ;  /* 0x0000e200ff060b82 */ /* 0x000ee20000000a00 */
[----:B-1----:R-:W-:-:S04]  /*1320*/  @P0 IMAD R5, R11, R5, R0 ;  /* 0x000000050b050224 */ /* 0x002fc800078e0200 */
[----:B0-----:R-:W-:Y:S02]  /*1330*/  @P0 IMAD R9, R5, R9, R2 ;  /* 0x0000000905090224 */ /* 0x001fe400078e0202 */
[----:B------:R-:W-:Y:S02]  /*1340*/  IMAD.MOV.U32 R5, RZ, RZ, RZ ;  /* 0x000000ffff057224 */ /* 0x000fe400078e00ff */
[----:B---3--:R-:W-:-:S05]  /*1350*/  @P0 IMAD.WIDE R6, R9, 0x4, R6 ;  /* 0x0000000409060825 */ /* 0x008fca00078e0206 */
[----:B------:R-:W3:Y:S01]  /*1360*/  @P0 LDG.E.CONSTANT R5, desc[UR14][R6.64] ;  /* 0x0000000e06050981 */ /* 0x000ee2000c1e9900 */
[----:B------:R-:W-:-:S05]  /*1370*/  IMAD R11, R11, UR6, RZ ;  /* 0x000000060b0b7c24 */ /* 0x000fca000f8e02ff */
[----:B------:R-:W-:-:S04]  /*1380*/  IADD3 R3, P0, PT, R11, R3, RZ ;  /* 0x000000030b037210 */ /* 0x000fc80007f1e0ff */
[----:B------:R-:W-:Y:S02]  /*1390*/  LEA.HI.X.SX32 R4, R11, R4, 0x1, P0 ;  /* 0x000000040b047211 */ /* 0x000fe400000f0eff */
[----:B--2---:R-:W-:-:S04]  /*13a0*/  LEA R2, P0, R3, UR4, 0x2 ;  /* 0x0000000403027c11 */ /* 0x004fc8000f8010ff */
[----:B------:R-:W-:-:S05]  /*13b0*/  LEA.HI.X R3, R3, UR5, R4, 0x2, P0 ;  /* 0x0000000503037c11 */ /* 0x000fca00080f1404 */
[----:B---3--:R-:W-:Y:S01]  /*13c0*/  STG.E desc[UR14][R2.64], R5 ;  /* 0x0000000502007986 */ /* 0x008fe2000c10190e */
[----:B------:R-:W-:Y:S05]  /*13d0*/  EXIT ;  /* 0x000000000000794d */ /* 0x000fea0003800000 */
.L_x_24:
        /* <DEDUP_REMOVED lines=10> */
.L_x_86:


//--------------------- .text.changePropagation_kernel --------------------------
	.section	.text.changePropagation_kernel,"ax",@progbits
	.align	128
        .global         changePropagation_kernel
        .type           changePropagation_kernel,@function
        .size           changePropagation_kernel,(.L_x_87 - changePropagation_kernel)
        .other          changePropagation_kernel,@"STO_CUDA_ENTRY STV_DEFAULT"
changePropagation_kernel:
.text.changePropagation_kernel:
[----:B------:R-:W-:Y:S01]  /*0000*/  LDC R1, c[0x0][0x37c] ;  /* 0x0000df00ff017b82 */ /* 0x000fe20000000800 */
[----:B------:R-:W0:Y:S07]  /*0010*/  S2R R2, SR_TID.X ;  /* 0x0000000000027919 */ /* 0x000e2e0000002100 */
[----:B------:R-:W0:Y:S01]  /*0020*/  S2UR UR4, SR_CTAID.X ;  /* 0x00000000000479c3 */ /* 0x000e220000002500 */
[----:B------:R-:W1:Y:S07]  /*0030*/  LDCU.64 UR6, c[0x0][0x390] ;  /* 0x00007200ff0677ac */ /* 0x000e6e0008000a00 */
[----:B------:R-:W0:Y:S01]  /*0040*/  LDC R5, c[0x0][0x360] ;  /* 0x0000d800ff057b82 */ /* 0x000e220000000800 */
[----:B-1----:R-:W-:-:S02]  /*0050*/  IMAD.U32 R0, RZ, RZ, UR6 ;  /* 0x00000006ff007e24 */ /* 0x002fc4000f8e00ff */
[----:B0-----:R-:W-:Y:S02]  /*0060*/  IMAD R5, R5, UR4, R2 ;  /* 0x0000000405057c24 */ /* 0x001fe4000f8e0202 */
[----:B------:R-:W-:-:S05]  /*0070*/  IMAD R2, R0, UR7, RZ ;  /* 0x0000000700027c24 */ /* 0x000fca000f8e02ff */
[----:B------:R-:W-:-:S13]  /*0080*/  ISETP.GE.AND P0, PT, R5, R2, PT ;  /* 0x000000020500720c */ /* 0x000fda0003f06270 */
[----:B------:R-:W-:Y:S05]  /*0090*/  @P0 EXIT ;  /* 0x000000000000094d */ /* 0x000fea0003800000 */
[----:B------:R-:W-:Y:S01]  /*00a0*/  IABS R7, R0 ;  /* 0x0000000000077213 */ /* 0x000fe20000000000 */
[----:B------:R-:W0:Y:S01]  /*00b0*/  LDCU.64 UR6, c[0x0][0x398] ;  /* 0x00007300ff0677ac */ /* 0x000e220008000a00 */
[----:B------:R-:W-:Y:S02]  /*00c0*/  PRMT R11, RZ, 0x7610, R11 ;  /* 0x00007610ff0b7816 */ /* 0x000fe4000000000b */
[----:B------:R-:W1:Y:S01]  /*00d0*/  I2F.RP R4, R7 ;  /* 0x0000000700047306 */ /* 0x000e620000209400 */
[----:B------:R-:W2:Y:S07]  /*00e0*/  LDCU.64 UR10, c[0x0][0x358] ;  /* 0x00006b00ff0a77ac */ /* 0x000eae0008000a00 */
[----:B-1----:R-:W1:Y:S01]  /*00f0*/  MUFU.RCP R4, R4 ;  /* 0x0000000400047308 */ /* 0x002e620000001000 */
[----:B0-----:R-:W-:-:S04]  /*0100*/  ULOP3.LUT UR4, UR6, UR7, URZ, 0xfc, !UPT ;  /* 0x0000000706047292 */ /* 0x001fc8000f8efcff */
[----:B------:R-:W-:Y:S01]  /*0110*/  UISETP.GE.AND UP0, UPT, UR4, URZ, UPT ;  /* 0x000000ff0400728c */ /* 0x000fe2000bf06270 */
[----:B-1----:R-:W-:-:S04]  /*0120*/  VIADD R2, R4, 0xffffffe ;  /* 0x0ffffffe04027836 */ /* 0x002fc80000000000 */
[----:B------:R0:W1:Y:S02]  /*0130*/  F2I.FTZ.U32.TRUNC.NTZ R3, R2 ;  /* 0x0000000200037305 */ /* 0x000064000021f000 */
[----:B0-----:R-:W-:Y:S02]  /*0140*/  IMAD.MOV.U32 R2, RZ, RZ, RZ ;  /* 0x000000ffff027224 */ /* 0x001fe400078e00ff */
[----:B-1----:R-:W-:-:S04]  /*0150*/  IMAD.MOV R6, RZ, RZ, -R3 ;  /* 0x000000ffff067224 */ /* 0x002fc800078e0a03 */
[----:B------:R-:W-:Y:S01]  /*0160*/  IMAD R9, R6, R7, RZ ;  /* 0x0000000706097224 */ /* 0x000fe200078e02ff */
[----:B------:R-:W-:-:S03]  /*0170*/  IABS R6, R5 ;  /* 0x0000000500067213 */ /* 0x000fc60000000000 */
[----:B------:R-:W-:Y:S01]  /*0180*/  IMAD.HI.U32 R3, R3, R9, R2 ;  /* 0x0000000903037227 */ /* 0x000fe200078e0002 */
[----:B------:R-:W-:-:S04]  /*0190*/  LOP3.LUT R2, R5, R0, RZ, 0x3c, !PT ;  /* 0x0000000005027212 */ /* 0x000fc800078e3cff */
[----:B------:R-:W-:Y:S01]  /*01a0*/  ISETP.GE.AND P2, PT, R2, RZ, PT ;  /* 0x000000ff0200720c */ /* 0x000fe20003f46270 */
[----:B------:R-:W-:-:S04]  /*01b0*/  IMAD.HI.U32 R3, R3, R6, RZ ;  /* 0x0000000603037227 */ /* 0x000fc800078e00ff */
[----:B------:R-:W-:-:S04]  /*01c0*/  IMAD.MOV R4, RZ, RZ, -R3 ;  /* 0x000000ffff047224 */ /* 0x000fc800078e0a03 */
[----:B------:R-:W-:-:S05]  /*01d0*/  IMAD R4, R7, R4, R6 ;  /* 0x0000000407047224 */ /* 0x000fca00078e0206 */
[----:B------:R-:W-:-:S13]  /*01e0*/  ISETP.GT.U32.AND P1, PT, R7, R4, PT ;  /* 0x000000040700720c */ /* 0x000fda0003f24070 */
[----:B------:R-:W-:Y:S02]  /*01f0*/  @!P1 IMAD.IADD R4, R4, 0x1, -R7 ;  /* 0x0000000104049824 */ /* 0x000fe400078e0a07 */
[----:B------:R-:W-:Y:S01]  /*0200*/  @!P1 VIADD R3, R3, 0x1 ;  /* 0x0000000103039836 */ /* 0x000fe20000000000 */
[----:B------:R-:W-:Y:S02]  /*0210*/  ISETP.NE.AND P1, PT, R0, RZ, PT ;  /* 0x000000ff0000720c */ /* 0x000fe40003f25270 */
[----:B------:R-:W-:-:S13]  /*0220*/  ISETP.GE.U32.AND P0, PT, R4, R7, PT ;  /* 0x000000070400720c */ /* 0x000fda0003f06070 */
[----:B------:R-:W-:-:S04]  /*0230*/  @P0 VIADD R3, R3, 0x1 ;  /* 0x0000000103030836 */ /* 0x000fc80000000000 */
[----:B------:R-:W-:Y:S01]  /*0240*/  @!P2 IMAD.MOV R3, RZ, RZ, -R3 ;  /* 0x000000ffff03a224 */ /* 0x000fe200078e0a03 */
[----:B------:R-:W-:-:S05]  /*0250*/  @!P1 LOP3.LUT R3, RZ, R0, RZ, 0x33, !PT ;  /* 0x00000000ff039212 */ /* 0x000fca00078e33ff */
[----:B------:R-:W-:-:S04]  /*0260*/  IMAD.MOV R2, RZ, RZ, -R3 ;  /* 0x000000ffff027224 */ /* 0x000fc800078e0a03 */
[----:B------:R-:W-:Y:S01]  /*0270*/  IMAD R2, R0, R2, R5 ;  /* 0x0000000200027224 */ /* 0x000fe200078e0205 */
[----:B--2---:R-:W-:Y:S06]  /*0280*/  BRA.U !UP0, `(.L_x_25) ;  /* 0x0000000908687547 */ /* 0x004fec000b800000 */
[----:B------:R-:W-:Y:S02]  /*0290*/  UIADD3 UR8, UPT, UPT, -UR7, 0x1, URZ ;  /* 0x0000000107087890 */ /* 0x000fe4000fffe1ff */
[C---:B------:R-:W-:Y:S01]  /*02a0*/  VIADD R7, R2.reuse, -UR7 ;  /* 0x8000000702077c36 */ /* 0x040fe20008000000 */
[----:B------:R-:W-:Y:S01]  /*02b0*/  UIADD3 UR5, UPT, UPT, -UR7, URZ, URZ ;  /* 0x000000ff07057290 */ /* 0x000fe2000fffe1ff */
[C---:B------:R-:W-:Y:S01]  /*02c0*/  VIADD R8, R2.reuse, 0x1 ;  /* 0x0000000102087836 */ /* 0x040fe20000000000 */
[----:B------:R-:W-:Y:S01]  /*02d0*/  UIADD3 UR4, UPT, UPT, -UR7, 0x3, URZ ;  /* 0x0000000307047890 */ /* 0x000fe2000fffe1ff */
[C---:B------:R-:W-:Y:S01]  /*02e0*/  VIADD R9, R7.reuse, 0x2 ;  /* 0x0000000207097836 */ /* 0x040fe20000000000 */
[----:B------:R-:W-:Y:S01]  /*02f0*/  USHF.R.S32.HI UR7, URZ, 0x1f, UR5 ;  /* 0x0000001fff077899 */ /* 0x000fe20008011405 */
[----:B------:R-:W-:Y:S01]  /*0300*/  VIADD R5, R2, UR8 ;  /* 0x0000000802057c36 */ /* 0x000fe20008000000 */
[-C--:B------:R-:W-:Y:S02]  /*0310*/  ISETP.GE.AND P2, PT, R7, R0.reuse, PT ;  /* 0x000000000700720c */ /* 0x080fe40003f46270 */
[----:B------:R-:W-:-:S02]  /*0320*/  ISETP.GE.AND P3, PT, R9, R0, PT ;  /* 0x000000000900720c */ /* 0x000fc40003f66270 */
[----:B------:R-:W-:Y:S02]  /*0330*/  ISETP.GE.AND P4, PT, R5, R0, PT ;  /* 0x000000000500720c */ /* 0x000fe40003f86270 */
[----:B------:R-:W-:Y:S01]  /*0340*/  IADD3 R6, P0, PT, R2, UR5, RZ ;  /* 0x0000000502067c10 */ /* 0x000fe2000ff1e0ff */
[----:B------:R-:W-:Y:S01]  /*0350*/  UIADD3 UR5, UPT, UPT, -UR6, URZ, URZ ;  /* 0x000000ff06057290 */ /* 0x000fe2000fffe1ff */
[----:B------:R-:W-:Y:S02]  /*0360*/  ISETP.GT.AND P3, PT, R9, -0x1, !P3 ;  /* 0xffffffff0900780c */ /* 0x000fe40005f64270 */
[----:B------:R-:W-:Y:S02]  /*0370*/  ISETP.GT.AND P4, PT, R5, -0x1, !P4 ;  /* 0xffffffff0500780c */ /* 0x000fe40006784270 */
[----:B------:R-:W-:Y:S02]  /*0380*/  ISETP.GT.AND P2, PT, R7, -0x1, !P2 ;  /* 0xffffffff0700780c */ /* 0x000fe40005744270 */
[----:B------:R-:W-:-:S02]  /*0390*/  PRMT R11, RZ, 0x7610, R11 ;  /* 0x00007610ff0b7816 */ /* 0x000fc4000000000b */
[----:B------:R-:W-:-:S09]  /*03a0*/  LEA.HI.X.SX32 R9, R2, UR7, 0x1, P0 ;  /* 0x0000000702097c11 */ /* 0x000fd200080f0eff */
.L_x_56:
[----:B------:R-:W0:Y:S01]  /*03b0*/  LDCU.64 UR14, c[0x0][0x390] ;  /* 0x00007200ff0e77ac */ /* 0x000e220008000a00 */
[----:B------:R-:W-:Y:S01]  /*03c0*/  VIADD R5, R3, UR5 ;  /* 0x0000000503057c36 */ /* 0x000fe20008000000 */
[----:B------:R-:W-:Y:S01]  /*03d0*/  BSSY.RECONVERGENT B0, `(.L_x_26) ;  /* 0x0000017000007945 */ /* 0x000fe20003800200 */
[----:B------:R-:W1:Y:S01]  /*03e0*/  LDCU.64 UR12, c[0x0][0x380] ;  /* 0x00007000ff0c77ac */ /* 0x000e620008000a00 */
[----:B------:R-:W2:Y:S01]  /*03f0*/  LDCU UR7, c[0x0][0x398] ;  /* 0x00007300ff0777ac */ /* 0x000ea20008000800 */
[----:B------:R-:W-:Y:S01]  /*0400*/  UMOV UR6, UR5 ;  /* 0x0000000500067c82 */ /* 0x000fe20008000000 */
[----:B------:R-:W-:Y:S01]  /*0410*/  UIADD3 UR5, UPT, UPT, UR5, 0x1, URZ ;  /* 0x0000000105057890 */ /* 0x000fe2000fffe0ff */
[----:B0-----:R-:W-:Y:S01]  /*0420*/  ISETP.GE.AND P1, PT, R5, UR15, PT ;  /* 0x0000000f05007c0c */ /* 0x001fe2000bf26270 */
[----:B------:R-:W-:-:S03]  /*0430*/  IMAD.U32 R0, RZ, RZ, UR14 ;  /* 0x0000000eff007e24 */ /* 0x000fc6000f8e00ff */
[C---:B------:R-:W-:Y:S01]  /*0440*/  ISETP.GT.AND P1, PT, R5.reuse, -0x1, !P1 ;  /* 0xffffffff0500780c */ /* 0x040fe20004f24270 */
[----:B------:R-:W-:-:S03]  /*0450*/  IMAD R14, R5, R0, RZ ;  /* 0x00000000050e7224 */ /* 0x000fc600078e02ff */
[----:B------:R-:W-:Y:S01]  /*0460*/  PLOP3.LUT P0, PT, P1, P2, PT, 0x80, 0x8 ;  /* 0x000000000008781c */ /* 0x000fe20000f05070 */
[----:B------:R-:W-:Y:S01]  /*0470*/  IMAD.IADD R10, R7, 0x1, R14 ;  /* 0x00000001070a7824 */ /* 0x000fe200078e020e */
[----:B--2---:R-:W-:-:S04]  /*0480*/  UISETP.NE.AND UP0, UPT, UR6, UR7, UPT ;  /* 0x000000070600728c */ /* 0x004fc8000bf05270 */
[----:B-1----:R-:W-:-:S04]  /*0490*/  IADD3 R4, P5, PT, R10, UR12, RZ ;  /* 0x0000000c0a047c10 */ /* 0x002fc8000ffbe0ff */
[----:B------:R-:W-:-:S03]  /*04a0*/  LEA.HI.X.SX32 R5, R10, UR13, 0x1, P5 ;  /* 0x0000000d0a057c11 */ /* 0x000fc6000a8f0eff */
[----:B------:R-:W-:Y:S06]  /*04b0*/  @!P0 BRA `(.L_x_27) ;  /* 0x0000000000208947 */ /* 0x000fec0003800000 */
[----:B------:R-:W-:Y:S01]  /*04c0*/  LOP3.LUT P5, RZ, R11, 0xff, RZ, 0xc0, !PT ;  /* 0x000000ff0bff7812 */ /* 0x000fe200078ac0ff */
[----:B------:R-:W-:Y:S01]  /*04d0*/  BSSY.RECONVERGENT B1, `(.L_x_28) ;  /* 0x0000005000017945 */ /* 0x000fe20003800200 */
[----:B------:R-:W-:-:S11]  /*04e0*/  PLOP3.LUT P0, PT, PT, PT, PT, 0x80, 0x8 ;  /* 0x000000000008781c */ /* 0x000fd60003f0f070 */
[----:B------:R-:W-:Y:S05]  /*04f0*/  @P5 BRA `(.L_x_29) ;  /* 0x0000000000085947 */ /* 0x000fea0003800000 */
[----:B------:R-:W2:Y:S02]  /*0500*/  LDG.E.U8.CONSTANT R10, desc[UR10][R4.64] ;  /* 0x0000000a040a7981 */ /* 0x000ea4000c1e9100 */
[----:B--2---:R-:W-:-:S13]  /*0510*/  ISETP.NE.AND P0, PT, R10, RZ, PT ;  /* 0x000000ff0a00720c */ /* 0x004fda0003f05270 */
.L_x_29:
[----:B------:R-:W-:Y:S05]  /*0520*/  BSYNC.RECONVERGENT B1 ;  /* 0x0000000000017941 */ /* 0x000fea0003800200 */
.L_x_28:
[----:B------:R-:W-:-:S07]  /*0530*/  SEL R11, RZ, 0x1, !P0 ;  /* 0x00000001ff0b7807 */ /* 0x000fce0004000000 */
.L_x_27:
[----:B------:R-:W-:Y:S05]  /*0540*/  BSYNC.RECONVERGENT B0 ;  /* 0x0000000000007941 */ /* 0x000fea0003800200 */
.L_x_26:
[----:B------:R-:W0:Y:S01]  /*0550*/  LDCU UR6, c[0x0][0x39c] ;  /* 0x00007380ff0677ac */ /* 0x000e220008000800 */
[----:B------:R-:W-:Y:S01]  /*0560*/  IMAD.U32 R13, RZ, RZ, UR8 ;  /* 0x00000008ff0d7e24 */ /* 0x000fe2000f8e00ff */
[----:B0-----:R-:W-:-:S09]  /*0570*/  ULOP3.LUT UP1, URZ, UR6, 0x1, URZ, 0xc0, !UPT ;  /* 0x0000000106ff7892 */ /* 0x001fd2000f82c0ff */
[----:B------:R-:W-:Y:S05]  /*0580*/  BRA.U !UP1, `(.L_x_30) ;  /* 0x0000000109747547 */ /* 0x000fea000b800000 */
[----:B------:R-:W-:Y:S01]  /*0590*/  PLOP3.LUT P0, PT, P1, P4, PT, 0x80, 0x8 ;  /* 0x000000000008781c */ /* 0x000fe20000f09070 */
[----:B------:R-:W-:-:S12]  /*05a0*/  BSSY.RECONVERGENT B0, `(.L_x_31) ;  /* 0x000000d000007945 */ /* 0x000fd80003800200 */
[----:B------:R-:W-:Y:S05]  /*05b0*/  @!P0 BRA `(.L_x_32) ;  /* 0x00000000002c8947 */ /* 0x000fea0003800000 */
[----:B------:R-:W-:Y:S01]  /*05c0*/  LOP3.LUT P5, RZ, R11, 0xff, RZ, 0xc0, !PT ;  /* 0x000000ff0bff7812 */ /* 0x000fe200078ac0ff */
[----:B------:R-:W-:Y:S01]  /*05d0*/  BSSY.RECONVERGENT B1, `(.L_x_33) ;  /* 0x0000008000017945 */ /* 0x000fe20003800200 */
[----:B------:R-:W-:-:S11]  /*05e0*/  PLOP3.LUT P0, PT, PT, PT, PT, 0x80, 0x8 ;  /* 0x000000000008781c */ /* 0x000fd60003f0f070 */
[----:B------:R-:W-:Y:S05]  /*05f0*/  @P5 BRA `(.L_x_34) ;  /* 0x0000000000145947 */ /* 0x000fea0003800000 */
[--C-:B------:R-:W-:Y:S02]  /*0600*/  SHF.R.S32.HI R12, RZ, 0x1f, R14.reuse ;  /* 0x0000001fff0c7819 */ /* 0x100fe4000001140e */
[----:B------:R-:W-:-:S04]  /*0610*/  IADD3 R10, P0, P5, R6, UR12, R14 ;  /* 0x0000000c060a7c10 */ /* 0x000fc8000fd1e00e */
[----:B------:R-:W-:-:S05]  /*0620*/  IADD3.X R11, PT, PT, R9, UR13, R12, P0, P5 ;  /* 0x0000000d090b7c10 */ /* 0x000fca00087ea40c */
[----:B------:R-:W2:Y:S02]  /*0630*/  LDG.E.U8.CONSTANT R10, desc[UR10][R10.64+0x1] ;  /* 0x0000010a0a0a7981 */ /* 0x000ea4000c1e9100 */
[----:B--2---:R-:W-:-:S13]  /*0640*/  ISETP.NE.AND P0, PT, R10, RZ, PT ;  /* 0x000000ff0a00720c */ /* 0x004fda0003f05270 */
.L_x_34:
[----:B------:R-:W-:Y:S05]  /*0650*/  BSYNC.RECONVERGENT B1 ;  /* 0x0000000000017941 */ /* 0x000fea0003800200 */
.L_x_33:
[----:B------:R-:W-:-:S07]  /*0660*/  SEL R11, RZ, 0x1, !P0 ;  /* 0x00000001ff0b7807 */ /* 0x000fce0004000000 */
.L_x_32:
[----:B------:R-:W-:Y:S05]  /*0670*/  BSYNC.RECONVERGENT B0 ;  /* 0x0000000000007941 */ /* 0x000fea0003800200 */
.L_x_31:
[----:B------:R-:W-:Y:S01]  /*0680*/  PLOP3.LUT P0, PT, P1, P3, PT, 0x80, 0x8 ;  /* 0x000000000008781c */ /* 0x000fe20000f07070 */
[----:B------:R-:W-:Y:S01]  /*0690*/  BSSY.RECONVERGENT B0, `(.L_x_30) ;  /* 0x000000c000007945 */ /* 0x000fe20003800200 */
[----:B------:R-:W-:-:S11]  /*06a0*/  IMAD.U32 R13, RZ, RZ, UR4 ;  /* 0x00000004ff0d7e24 */ /* 0x000fd6000f8e00ff */
[----:B------:R-:W-:Y:S05]  /*06b0*/  @!P0 BRA `(.L_x_35) ;  /* 0x0000000000248947 */ /* 0x000fea0003800000 */
[----:B------:R-:W-:Y:S01]  /*06c0*/  LOP3.LUT P5, RZ, R11, 0xff, RZ, 0xc0, !PT ;  /* 0x000000ff0bff7812 */ /* 0x000fe200078ac0ff */
[----:B------:R-:W-:Y:S01]  /*06d0*/  BSSY.RECONVERGENT B1, `(.L_x_36) ;  /* 0x0000005000017945 */ /* 0x000fe20003800200 */
[----:B------:R-:W-:-:S11]  /*06e0*/  PLOP3.LUT P0, PT, PT, PT, PT, 0x80, 0x8 ;  /* 0x000000000008781c */ /* 0x000fd60003f0f070 */
[----:B------:R-:W-:Y:S05]  /*06f0*/  @P5 BRA `(.L_x_37) ;  /* 0x0000000000085947 */ /* 0x000fea0003800000 */
[----:B------:R-:W2:Y:S02]  /*0700*/  LDG.E.U8.CONSTANT R4, desc[UR10][R4.64+0x2] ;  /* 0x0000020a04047981 */ /* 0x000ea4000c1e9100 */
[----:B--2---:R-:W-:-:S13]  /*0710*/  ISETP.NE.AND P0, PT, R4, RZ, PT ;  /* 0x000000ff0400720c */ /* 0x004fda0003f05270 */
.L_x_37:
[----:B------:R-:W-:Y:S05]  /*0720*/  BSYNC.RECONVERGENT B1 ;  /* 0x0000000000017941 */ /* 0x000fea0003800200 */
.L_x_36:
[----:B------:R-:W-:Y:S01]  /*0730*/  SEL R11, RZ, 0x1, !P0 ;  /* 0x00000001ff0b7807 */ /* 0x000fe20004000000 */
[----:B------:R-:W-:-:S07]  /*0740*/  IMAD.U32 R13, RZ, RZ, UR4 ;  /* 0x00000004ff0d7e24 */ /* 0x000fce000f8e00ff */
.L_x_35:
[----:B------:R-:W-:Y:S05]  /*0750*/  BSYNC.RECONVERGENT B0 ;  /* 0x0000000000007941 */ /* 0x000fea0003800200 */
.L_x_30:
[----:B------:R-:W-:-:S09]  /*0760*/  UISETP.GE.U32.AND UP1, UPT, UR6, 0x2, UPT ;  /* 0x000000020600788c */ /* 0x000fd2000bf26070 */
[----:B------:R-:W-:Y:S05]  /*0770*/  BRA.U !UP1, `(.L_x_38) ;  /* 0x0000000509287547 */ /* 0x000fea000b800000 */
[----:B------:R-:W-:Y:S01]  /*0780*/  BSSY.RECONVERGENT B0, `(.L_x_38) ;  /* 0x0000049000007945 */ /* 0x000fe20003800200 */
[--C-:B------:R-:W-:Y:S01]  /*0790*/  IADD3 R10, PT, PT, R14, R2, R13.reuse ;  /* 0x000000020e0a7210 */ /* 0x100fe20007ffe00d */
[----:B------:R-:W-:Y:S01]  /*07a0*/  VIADD R12, R13, -UR6 ;  /* 0x800000060d0c7c36 */ /* 0x000fe20008000000 */
[----:B------:R-:W0:Y:S01]  /*07b0*/  LDCU UR7, c[0x0][0x390] ;  /* 0x00007200ff0777ac */ /* 0x000e220008000800 */
[----:B------:R-:W-:Y:S01]  /*07c0*/  IMAD.IADD R13, R8, 0x1, R13 ;  /* 0x00000001080d7824 */ /* 0x000fe200078e020d */
[----:B------:R-:W1:Y:S06]  /*07d0*/  LDCU.64 UR12, c[0x0][0x380] ;  /* 0x00007000ff0c77ac */ /* 0x000e6c0008000a00 */
.L_x_55:
[----:B------:R-:W-:Y:S01]  /*07e0*/  VIADD R5, R13, 0xffffffff ;  /* 0xffffffff0d057836 */ /* 0x000fe20000000000 */
[----:B-1----:R-:W-:Y:S01]  /*07f0*/  IADD3 R4, P6, PT, R10, UR12, RZ ;  /* 0x0000000c0a047c10 */ /* 0x002fe2000ffde0ff */
[----:B0-----:R-:W-:Y:S01]  /*0800*/  IMAD.U32 R0, RZ, RZ, UR7 ;  /* 0x00000007ff007e24 */ /* 0x001fe2000f8e00ff */
[----:B------:R-:W-:Y:S01]  /*0810*/  BSSY.RECONVERGENT B1, `(.L_x_39) ;  /* 0x0000010000017945 */ /* 0x000fe20003800200 */
[----:B------:R-:W-:-:S03]  /*0820*/  VIADD R12, R12, 0x4 ;  /* 0x000000040c0c7836 */ /* 0x000fc60000000000 */
[C---:B------:R-:W-:Y:S02]  /*0830*/  ISETP.GE.AND P0, PT, R5.reuse, R0, PT ;  /* 0x000000000500720c */ /* 0x040fe40003f06270 */
[----:B------:R-:W-:Y:S02]  /*0840*/  ISETP.NE.AND P5, PT, R12, 0x1, PT ;  /* 0x000000010c00780c */ /* 0x000fe40003fa5270 */
[----:B------:R-:W-:Y:S02]  /*0850*/  ISETP.GT.AND P0, PT, R5, -0x1, !P0 ;  /* 0xffffffff0500780c */ /* 0x000fe40004704270 */
[----:B------:R-:W-:Y:S02]  /*0860*/  LEA.HI.X.SX32 R5, R10, UR13, 0x1, P6 ;  /* 0x0000000d0a057c11 */ /* 0x000fe4000b0f0eff */
[----:B------:R-:W-:-:S13]  /*0870*/  PLOP3.LUT P0, PT, P1, P0, PT, 0x80, 0x8 ;  /* 0x000000000008781c */ /* 0x000fda0000f01070 */
[----:B------:R-:W-:Y:S05]  /*0880*/  @!P0 BRA `(.L_x_40) ;  /* 0x0000000000208947 */ /* 0x000fea0003800000 */
[----:B------:R-:W-:Y:S01]  /*0890*/  LOP3.LUT P6, RZ, R11, 0xff, RZ, 0xc0, !PT ;  /* 0x000000ff0bff7812 */ /* 0x000fe200078cc0ff */
[----:B------:R-:W-:Y:S01]  /*08a0*/  BSSY.RECONVERGENT B2, `(.L_x_41) ;  /* 0x0000005000027945 */ /* 0x000fe20003800200 */
[----:B------:R-:W-:-:S11]  /*08b0*/  PLOP3.LUT P0, PT, PT, PT, PT, 0x80, 0x8 ;  /* 0x000000000008781c */ /* 0x000fd60003f0f070 */
[----:B------:R-:W-:Y:S05]  /*08c0*/  @P6 BRA `(.L_x_42) ;  /* 0x0000000000086947 */ /* 0x000fea0003800000 */
[----:B------:R-:W2:Y:S02]  /*08d0*/  LDG.E.U8.CONSTANT R11, desc[UR10][R4.64] ;  /* 0x0000000a040b7981 */ /* 0x000ea4000c1e9100 */
[----:B--2---:R-:W-:-:S13]  /*08e0*/  ISETP.NE.AND P0, PT, R11, RZ, PT ;  /* 0x000000ff0b00720c */ /* 0x004fda0003f05270 */
.L_x_42:
[----:B------:R-:W-:Y:S05]  /*08f0*/  BSYNC.RECONVERGENT B2 ;  /* 0x0000000000027941 */ /* 0x000fea0003800200 */
.L_x_41:
[----:B------:R-:W-:-:S07]  /*0900*/  SEL R11, RZ, 0x1, !P0 ;  /* 0x00000001ff0b7807 */ /* 0x000fce0004000000 */
.L_x_40:
[----:B------:R-:W-:Y:S05]  /*0910*/  BSYNC.RECONVERGENT B1 ;  /* 0x0000000000017941 */ /* 0x000fea0003800200 */
.L_x_39:
[C---:B------:R-:W-:Y:S01]  /*0920*/  ISETP.GE.AND P0, PT, R13.reuse, R0, PT ;  /* 0x000000000d00720c */ /* 0x040fe20003f06270 */
[----:B------:R-:W-:Y:S03]  /*0930*/  BSSY.RECONVERGENT B1, `(.L_x_43) ;  /* 0x000000c000017945 */ /* 0x000fe60003800200 */
[----:B------:R-:W-:-:S04]  /*0940*/  ISETP.GT.AND P0, PT, R13, -0x1, !P0 ;  /* 0xffffffff0d00780c */ /* 0x000fc80004704270 */
        /* <DEDUP_REMOVED lines=8> */
.L_x_46:
[----:B------:R-:W-:Y:S05]  /*09d0*/  BSYNC.RECONVERGENT B2 ;  /* 0x0000000000027941 */ /* 0x000fea0003800200 */
.L_x_45:
[----:B------:R-:W-:-:S07]  /*09e0*/  SEL R11, RZ, 0x1, !P0 ;  /* 0x00000001ff0b7807 */ /* 0x000fce0004000000 */
.L_x_44:
[----:B------:R-:W-:Y:S05]  /*09f0*/  BSYNC.RECONVERGENT B1 ;  /* 0x0000000000017941 */ /* 0x000fea0003800200 */
.L_x_43:
[----:B------:R-:W-:Y:S01]  /*0a00*/  VIADD R15, R13, 0x1 ;  /* 0x000000010d0f7836 */ /* 0x000fe20000000000 */
[----:B------:R-:W-:Y:S04]  /*0a10*/  BSSY.RECONVERGENT B1, `(.L_x_47) ;  /* 0x000000d000017945 */ /* 0x000fe80003800200 */
[----:B------:R-:W-:-:S04]  /*0a20*/  ISETP.GE.AND P0, PT, R15, R0, PT ;  /* 0x000000000f00720c */ /* 0x000fc80003f06270 */
        /* <DEDUP_REMOVED lines=9> */
.L_x_50:
[----:B------:R-:W-:Y:S05]  /*0ac0*/  BSYNC.RECONVERGENT B2 ;  /* 0x0000000000027941 */ /* 0x000fea0003800200 */
.L_x_49:
[----:B------:R-:W-:-:S07]  /*0ad0*/  SEL R11, RZ, 0x1, !P0 ;  /* 0x00000001ff0b7807 */ /* 0x000fce0004000000 */
.L_x_48:
[----:B------:R-:W-:Y:S05]  /*0ae0*/  BSYNC.RECONVERGENT B1 ;  /* 0x0000000000017941 */ /* 0x000fea0003800200 */
.L_x_47:
        /* <DEDUP_REMOVED lines=12> */
.L_x_54:
[----:B------:R-:W-:Y:S05]  /*0bb0*/  BSYNC.RECONVERGENT B2 ;  /* 0x0000000000027941 */ /* 0x000fea0003800200 */
.L_x_53:
[----:B------:R-:W-:-:S07]  /*0bc0*/  SEL R11, RZ, 0x1, !P0 ;  /* 0x00000001ff0b7807 */ /* 0x000fce0004000000 */
.L_x_52:
[----:B------:R-:W-:Y:S05]  /*0bd0*/  BSYNC.RECONVERGENT B1 ;  /* 0x0000000000017941 */ /* 0x000fea0003800200 */
.L_x_51:
[----:B------:R-:W-:Y:S02]  /*0be0*/  VIADD R13, R13, 0x4 ;  /* 0x000000040d0d7836 */ /* 0x000fe40000000000 */
[----:B------:R-:W-:Y:S01]  /*0bf0*/  VIADD R10, R10, 0x4 ;  /* 0x000000040a0a7836 */ /* 0x000fe20000000000 */
[----:B------:R-:W-:Y:S06]  /*0c00*/  @P5 BRA `(.L_x_55) ;  /* 0xfffffff800f45947 */ /* 0x000fec000383ffff */
[----:B------:R-:W-:Y:S05]  /*0c10*/  BSYNC.RECONVERGENT B0 ;  /* 0x0000000000007941 */ /* 0x000fea0003800200 */
.L_x_38:
[----:B------:R-:W-:Y:S05]  /*0c20*/  BRA.U UP0, `(.L_x_56) ;  /* 0xfffffff500e07547 */ /* 0x000fea000b83ffff */
.L_x_25:
[----:B------:R-:W0:Y:S01]  /*0c30*/  LDCU.64 UR6, c[0x0][0x388] ;  /* 0x00007100ff0677ac */ /* 0x000e220008000a00 */
[----:B------:R-:W-:-:S05]  /*0c40*/  IMAD R0, R3, R0, R2 ;  /* 0x0000000003007224 */ /* 0x000fca00078e0202 */
[----:B0-----:R-:W-:-:S04]  /*0c50*/  IADD3 R2, P0, PT, R0, UR6, RZ ;  /* 0x0000000600027c10 */ /* 0x001fc8000ff1e0ff */
[----:B------:R-:W-:-:S05]  /*0c60*/  LEA.HI.X.SX32 R3, R0, UR7, 0x1, P0 ;  /* 0x0000000700037c11 */ /* 0x000fca00080f0eff */
[----:B------:R-:W-:Y:S01]  /*0c70*/  STG.E.U8 desc[UR10][R2.64], R11 ;  /* 0x0000000b02007986 */ /* 0x000fe2000c10110a */
[----:B------:R-:W-:Y:S05]  /*0c80*/  EXIT ;  /* 0x000000000000794d */ /* 0x000fea0003800000 */
.L_x_57:
        /* <DEDUP_REMOVED lines=15> */
.L_x_87:


//--------------------- .text.changeDetection_kernel --------------------------
	.section	.text.changeDetection_kernel,"ax",@progbits
	.align	128
        .global         changeDetection_kernel
        .type           changeDetection_kernel,@function
        .size           changeDetection_kernel,(.L_x_88 - changeDetection_kernel)
        .other          changeDetection_kernel,@"STO_CUDA_ENTRY STV_DEFAULT"
changeDetection_kernel:
.text.changeDetection_kernel:
[----:B------:R-:W-:Y:S01]  /*0000*/  LDC R1, c[0x0][0x37c] ;  /* 0x0000df00ff017b82 */ /* 0x000fe20000000800 */
[----:B------:R-:W0:Y:S07]  /*0010*/  S2R R0, SR_TID.X ;  /* 0x0000000000007919 */ /* 0x000e2e0000002100 */
[----:B------:R-:W1:Y:S01]  /*0020*/  S2UR UR5, SR_CTAID.X ;  /* 0x00000000000579c3 */ /* 0x000e620000002500 */
[----:B------:R-:W2:Y:S01]  /*0030*/  LDCU.64 UR6, c[0x0][0x398] ;  /* 0x00007300ff0677ac */ /* 0x000ea20008000a00 */
[----:B------:R-:W1:Y:S06]  /*0040*/  LDCU UR4, c[0x0][0x360] ;  /* 0x00006c00ff0477ac */ /* 0x000e6c0008000800 */
[----:B------:R-:W3:Y:S01]  /*0050*/  LDC R2, c[0x0][0x3a0] ;  /* 0x0000e800ff027b82 */ /* 0x000ee20000000800 */
[----:B--2---:R-:W-:Y:S01]  /*0060*/  MOV R3, UR6 ;  /* 0x0000000600037c02 */ /* 0x004fe20008000f00 */
[----:B-1----:R-:W-:-:S04]  /*0070*/  UIMAD UR5, UR5, UR4, URZ ;  /* 0x00000004050572a4 */ /* 0x002fc8000f8e02ff */
[----:B------:R-:W-:Y:S02]  /*0080*/  IMAD R4, R3, UR7, RZ ;  /* 0x0000000703047c24 */ /* 0x000fe4000f8e02ff */
[----:B0-----:R-:W-:Y:S02]  /*0090*/  IADD3 R7, PT, PT, R0, UR5, RZ ;  /* 0x0000000500077c10 */ /* 0x001fe4000fffe0ff */
[----:B---3--:R-:W-:-:S04]  /*00a0*/  ISETP.GE.AND P0, PT, R2, 0x1, PT ;  /* 0x000000010200780c */ /* 0x008fc80003f06270 */
[----:B------:R-:W-:-:S13]  /*00b0*/  ISETP.GE.OR P0, PT, R7, R4, !P0 ;  /* 0x000000040700720c */ /* 0x000fda0004706670 */
[----:B------:R-:W-:Y:S05]  /*00c0*/  @P0 EXIT ;  /* 0x000000000000094d */ /* 0x000fea0003800000 */
[C---:B------:R-:W-:Y:S01]  /*00d0*/  ISETP.GE.U32.AND P1, PT, R2.reuse, 0x8, PT ;  /* 0x000000080200780c */ /* 0x040fe20003f26070 */
[----:B------:R-:W0:Y:S01]  /*00e0*/  LDCU.64 UR12, c[0x0][0x358] ;  /* 0x00006b00ff0c77ac */ /* 0x000e220008000a00 */
[----:B------:R-:W-:Y:S01]  /*00f0*/  LOP3.LUT R5, R2, 0x7, RZ, 0xc0, !PT ;  /* 0x0000000702057812 */ /* 0x000fe200078ec0ff */
[----:B------:R-:W-:Y:S01]  /*0100*/  IMAD.MOV.U32 R6, RZ, RZ, RZ ;  /* 0x000000ffff067224 */ /* 0x000fe200078e00ff */
[----:B------:R-:W-:Y:S02]  /*0110*/  PRMT R9, RZ, 0x7610, R9 ;  /* 0x00007610ff097816 */ /* 0x000fe40000000009 */
[----:B------:R-:W-:-:S07]  /*0120*/  ISETP.NE.AND P0, PT, R5, RZ, PT ;  /* 0x000000ff0500720c */ /* 0x000fce0003f05270 */
[----:B------:R-:W-:Y:S06]  /*0130*/  @!P1 BRA `(.L_x_58) ;  /* 0x0000000400189947 */ /* 0x000fec0003800000 */
[----:B------:R-:W-:Y:S01]  /*0140*/  LOP3.LUT R6, R2, 0x7ffffff8, RZ, 0xc0, !PT ;  /* 0x7ffffff802067812 */ /* 0x000fe200078ec0ff */
[----:B------:R-:W1:Y:S01]  /*0150*/  LDCU UR6, c[0x0][0x3ac] ;  /* 0x00007580ff0677ac */ /* 0x000e620008000800 */
[----:B------:R-:W-:Y:S01]  /*0160*/  PRMT R9, RZ, 0x7610, R9 ;  /* 0x00007610ff097816 */ /* 0x000fe20000000009 */
[----:B------:R-:W-:-:S06]  /*0170*/  UMOV UR4, URZ ;  /* 0x000000ff00047c82 */ /* 0x000fcc0008000000 */
.L_x_59:
[----:B------:R-:W2:Y:S01]  /*0180*/  LDC.64 R10, c[0x0][0x380] ;  /* 0x0000e000ff0a7b82 */ /* 0x000ea20000000a00 */
[----:B------:R-:W-:-:S07]  /*0190*/  IMAD R13, R4, UR4, R7 ;  /* 0x00000004040d7c24 */ /* 0x000fce000f8e0207 */
[----:B------:R-:W3:Y:S01]  /*01a0*/  LDC.64 R28, c[0x0][0x388] ;  /* 0x0000e200ff1c7b82 */ /* 0x000ee20000000a00 */
[----:B--2---:R-:W-:-:S05]  /*01b0*/  IMAD.WIDE R10, R13, 0x4, R10 ;  /* 0x000000040d0a7825 */ /* 0x004fca00078e020a */
[----:B0-----:R-:W2:Y:S01]  /*01c0*/  LDG.E.CONSTANT R8, desc[UR12][R10.64] ;  /* 0x0000000c0a087981 */ /* 0x001ea2000c1e9900 */
[----:B------:R-:W-:-:S04]  /*01d0*/  IMAD.WIDE R20, R4, 0x4, R10 ;  /* 0x0000000404147825 */ /* 0x000fc800078e020a */
[----:B---3--:R-:W-:Y:S01]  /*01e0*/  IMAD.WIDE R28, R13, 0x4, R28 ;  /* 0x000000040d1c7825 */ /* 0x008fe200078e021c */
[----:B------:R-:W3:Y:S03]  /*01f0*/  LDG.E.CONSTANT R26, desc[UR12][R20.64] ;  /* 0x0000000c141a7981 */ /* 0x000ee6000c1e9900 */
[----:B------:R-:W-:-:S04]  /*0200*/  IMAD.WIDE R14, R4, 0x4, R20 ;  /* 0x00000004040e7825 */ /* 0x000fc800078e0214 */
[C---:B------:R-:W-:Y:S02]  /*0210*/  IMAD.WIDE R12, R4.reuse, 0x4, R28 ;  /* 0x00000004040c7825 */ /* 0x040fe400078e021c */
[----:B------:R-:W2:Y:S02]  /*0220*/  LDG.E R29, desc[UR12][R28.64] ;  /* 0x0000000c1c1d7981 */ /* 0x000ea4000c1e1900 */
[C---:B------:R-:W-:Y:S02]  /*0230*/  IMAD.WIDE R16, R4.reuse, 0x4, R14 ;  /* 0x0000000404107825 */ /* 0x040fe400078e020e */
[----:B------:R0:W3:Y:S02]  /*0240*/  LDG.E R27, desc[UR12][R12.64] ;  /* 0x0000000c0c1b7981 */ /* 0x0000e4000c1e1900 */
[----:B------:R-:W-:-:S04]  /*0250*/  IMAD.WIDE R24, R4, 0x4, R12 ;  /* 0x0000000404187825 */ /* 0x000fc800078e020c */
[C---:B------:R-:W-:Y:S02]  /*0260*/  IMAD.WIDE R22, R4.reuse, 0x4, R24 ;  /* 0x0000000404167825 */ /* 0x040fe400078e0218 */
[----:B------:R-:W4:Y:S02]  /*0270*/  LDG.E R24, desc[UR12][R24.64] ;  /* 0x0000000c18187981 */ /* 0x000f24000c1e1900 */
[----:B0-----:R-:W-:-:S04]  /*0280*/  IMAD.WIDE R12, R4, 0x4, R16 ;  /* 0x00000004040c7825 */ /* 0x001fc800078e0210 */
[C---:B------:R-:W-:Y:S02]  /*0290*/  IMAD.WIDE R18, R4.reuse, 0x4, R22 ;  /* 0x0000000404127825 */ /* 0x040fe400078e0216 */
[----:B------:R-:W5:Y:S04]  /*02a0*/  LDG.E R22, desc[UR12][R22.64] ;  /* 0x0000000c16167981 */ /* 0x000f68000c1e1900 */
[----:B------:R0:W4:Y:S04]  /*02b0*/  LDG.E.CONSTANT R25, desc[UR12][R14.64] ;  /* 0x0000000c0e197981 */ /* 0x000128000c1e9900 */
[----:B------:R1:W5:Y:S04]  /*02c0*/  LDG.E R11, desc[UR12][R18.64] ;  /* 0x0000000c120b7981 */ /* 0x000368000c1e1900 */
[----:B------:R1:W5:Y:S01]  /*02d0*/  LDG.E.CONSTANT R23, desc[UR12][R16.64] ;  /* 0x0000000c10177981 */ /* 0x000362000c1e9900 */
[----:B0-----:R-:W-:-:S03]  /*02e0*/  IMAD.WIDE R14, R4, 0x4, R12 ;  /* 0x00000004040e7825 */ /* 0x001fc600078e020c */
[----:B------:R-:W5:Y:S01]  /*02f0*/  LDG.E.CONSTANT R12, desc[UR12][R12.64] ;  /* 0x0000000c0c0c7981 */ /* 0x000f62000c1e9900 */
[----:B-1----:R-:W-:-:S03]  /*0300*/  IMAD.WIDE R18, R4, 0x4, R18 ;  /* 0x0000000404127825 */ /* 0x002fc600078e0212 */
[----:B------:R-:W5:Y:S01]  /*0310*/  LDG.E.CONSTANT R28, desc[UR12][R14.64] ;  /* 0x0000000c0e1c7981 */ /* 0x000f62000c1e9900 */
[----:B------:R-:W-:-:S03]  /*0320*/  IMAD.WIDE R20, R4, 0x4, R14 ;  /* 0x0000000404147825 */ /* 0x000fc600078e020e */
[----:B------:R-:W5:Y:S01]  /*0330*/  LDG.E R10, desc[UR12][R18.64] ;  /* 0x0000000c120a7981 */ /* 0x000f62000c1e1900 */
[----:B------:R-:W-:-:S05]  /*0340*/  IMAD.WIDE R16, R4, 0x4, R18 ;  /* 0x0000000404107825 */ /* 0x000fca00078e0212 */
[----:B------:R0:W5:Y:S04]  /*0350*/  LDG.E R13, desc[UR12][R16.64] ;  /* 0x0000000c100d7981 */ /* 0x000168000c1e1900 */
[----:B------:R1:W5:Y:S01]  /*0360*/  LDG.E.CONSTANT R18, desc[UR12][R20.64] ;  /* 0x0000000c14127981 */ /* 0x000362000c1e9900 */
[----:B0-----:R-:W-:-:S04]  /*0370*/  IMAD.WIDE R16, R4, 0x4, R16 ;  /* 0x0000000404107825 */ /* 0x001fc800078e0210 */
[----:B-1----:R-:W-:Y:S01]  /*0380*/  IMAD.WIDE R20, R4, 0x4, R20 ;  /* 0x0000000404147825 */ /* 0x002fe200078e0214 */
[----:B------:R-:W5:Y:S05]  /*0390*/  LDG.E R14, desc[UR12][R16.64] ;  /* 0x0000000c100e7981 */ /* 0x000f6a000c1e1900 */
[----:B------:R-:W5:Y:S01]  /*03a0*/  LDG.E.CONSTANT R21, desc[UR12][R20.64] ;  /* 0x0000000c14157981 */ /* 0x000f62000c1e9900 */
[----:B------:R-:W-:Y:S01]  /*03b0*/  UIADD3 UR4, UPT, UPT, UR4, 0x8, URZ ;  /* 0x0000000804047890 */ /* 0x000fe2000fffe0ff */
[----:B--2---:R-:W-:Y:S01]  /*03c0*/  FADD R8, R29, -R8 ;  /* 0x800000081d087221 */ /* 0x004fe20000000000 */
[----:B---3--:R-:W-:-:S04]  /*03d0*/  FADD R26, R27, -R26 ;  /* 0x8000001a1b1a7221 */ /* 0x008fc80000000000 */
[----:B------:R-:W-:Y:S02]  /*03e0*/  FSETP.GT.AND P1, PT, |R8|, UR6, PT ;  /* 0x0000000608007c0b */ /* 0x000fe4000bf24200 */
[----:B------:R-:W-:Y:S02]  /*03f0*/  FSETP.GT.AND P2, PT, |R26|, UR6, PT ;  /* 0x000000061a007c0b */ /* 0x000fe4000bf44200 */
[----:B------:R-:W-:Y:S02]  /*0400*/  SEL R8, RZ, 0x1, !P1 ;  /* 0x00000001ff087807 */ /* 0x000fe40004800000 */
[----:B------:R-:W-:-:S04]  /*0410*/  SEL R15, RZ, 0x1, !P2 ;  /* 0x00000001ff0f7807 */ /* 0x000fc80005000000 */
[----:B------:R-:W-:Y:S01]  /*0420*/  LOP3.LUT R8, R15, R9, R8, 0xfe, !PT ;  /* 0x000000090f087212 */ /* 0x000fe200078efe08 */
[----:B----4-:R-:W-:Y:S01]  /*0430*/  FADD R24, R24, -R25 ;  /* 0x8000001918187221 */ /* 0x010fe20000000000 */
[----:B-----5:R-:W-:-:S04]  /*0440*/  FADD R22, R22, -R23 ;  /* 0x8000001716167221 */ /* 0x020fc80000000000 */
[----:B------:R-:W-:Y:S01]  /*0450*/  FSETP.GT.AND P1, PT, |R24|, UR6, PT ;  /* 0x0000000618007c0b */ /* 0x000fe2000bf24200 */
[----:B------:R-:W-:Y:S01]  /*0460*/  FADD R11, R11, -R12 ;  /* 0x8000000c0b0b7221 */ /* 0x000fe20000000000 */
[----:B------:R-:W-:Y:S02]  /*0470*/  FSETP.GT.AND P2, PT, |R22|, UR6, PT ;  /* 0x0000000616007c0b */ /* 0x000fe4000bf44200 */
[----:B------:R-:W-:Y:S01]  /*0480*/  SEL R9, RZ, 0x1, !P1 ;  /* 0x00000001ff097807 */ /* 0x000fe20004800000 */
[----:B------:R-:W-:Y:S01]  /*0490*/  FADD R28, R10, -R28 ;  /* 0x8000001c0a1c7221 */ /* 0x000fe20000000000 */
[----:B------:R-:W-:Y:S02]  /*04a0*/  SEL R10, RZ, 0x1, !P2 ;  /* 0x00000001ff0a7807 */ /* 0x000fe40005000000 */
[----:B------:R-:W-:Y:S02]  /*04b0*/  FSETP.GT.AND P1, PT, |R11|, UR6, PT ;  /* 0x000000060b007c0b */ /* 0x000fe4000bf24200 */
[----:B------:R-:W-:-:S02]  /*04c0*/  FSETP.GT.AND P2, PT, |R28|, UR6, PT ;  /* 0x000000061c007c0b */ /* 0x000fc4000bf44200 */
[----:B------:R-:W-:Y:S02]  /*04d0*/  LOP3.LUT R8, R10, R8, R9, 0xfe, !PT ;  /* 0x000000080a087212 */ /* 0x000fe400078efe09 */
[----:B------:R-:W-:Y:S02]  /*04e0*/  SEL R9, RZ, 0x1, !P1 ;  /* 0x00000001ff097807 */ /* 0x000fe40004800000 */
[----:B------:R-:W-:-:S04]  /*04f0*/  SEL R10, RZ, 0x1, !P2 ;  /* 0x00000001ff0a7807 */ /* 0x000fc80005000000 */
[----:B------:R-:W-:Y:S01]  /*0500*/  LOP3.LUT R8, R10, R8, R9, 0xfe, !PT ;  /* 0x000000080a087212 */ /* 0x000fe200078efe09 */
[----:B------:R-:W-:-:S05]  /*0510*/  FADD R14, R14, -R21 ;  /* 0x800000150e0e7221 */ /* 0x000fca0000000000 */
[----:B------:R-:W-:Y:S01]  /*0520*/  FSETP.GT.AND P1, PT, |R14|, UR6, PT ;  /* 0x000000060e007c0b */ /* 0x000fe2000bf24200 */
[----:B------:R-:W-:-:S03]  /*0530*/  FADD R13, R13, -R18 ;  /* 0x800000120d0d7221 */ /* 0x000fc60000000000 */
[----:B------:R-:W-:Y:S02]  /*0540*/  SEL R10, RZ, 0x1, !P1 ;  /* 0x00000001ff0a7807 */ /* 0x000fe40004800000 */
[----:B------:R-:W-:Y:S02]  /*0550*/  ISETP.NE.AND P1, PT, R6, UR4, PT ;  /* 0x0000000406007c0c */ /* 0x000fe4000bf25270 */
[----:B------:R-:W-:-:S04]  /*0560*/  FSETP.GT.AND P3, PT, |R13|, UR6, PT ;  /* 0x000000060d007c0b */ /* 0x000fc8000bf64200 */
[----:B------:R-:W-:-:S04]  /*0570*/  SEL R9, RZ, 0x1, !P3 ;  /* 0x00000001ff097807 */ /* 0x000fc80005800000 */
[----:B------:R-:W-:-:S03]  /*0580*/  LOP3.LUT R9, R10, R8, R9, 0xfe, !PT ;  /* 0x000000080a097212 */ /* 0x000fc600078efe09 */
[----:B------:R-:W-:Y:S05]  /*0590*/  @P1 BRA `(.L_x_59) ;  /* 0xfffffff800f81947 */ /* 0x000fea000383ffff */
.L_x_58:
[----:B------:R-:W-:Y:S05]  /*05a0*/  @!P0 BRA `(.L_x_60) ;  /* 0x00000004001c8947 */ /* 0x000fea0003800000 */
[----:B------:R-:W-:Y:S02]  /*05b0*/  ISETP.GE.U32.AND P0, PT, R5, 0x4, PT ;  /* 0x000000040500780c */ /* 0x000fe40003f06070 */
[----:B------:R-:W-:-:S04]  /*05c0*/  LOP3.LUT R8, R2, 0x3, RZ, 0xc0, !PT ;  /* 0x0000000302087812 */ /* 0x000fc800078ec0ff */
[----:B------:R-:W-:-:S07]  /*05d0*/  ISETP.NE.AND P1, PT, R8, RZ, PT ;  /* 0x000000ff0800720c */ /* 0x000fce0003f25270 */
[----:B------:R-:W-:Y:S06]  /*05e0*/  @!P0 BRA `(.L_x_61) ;  /* 0x0000000000788947 */ /* 0x000fec0003800000 */
[----:B------:R-:W1:Y:S01]  /*05f0*/  LDC.64 R24, c[0x0][0x388] ;  /* 0x0000e200ff187b82 */ /* 0x000e620000000a00 */
[----:B------:R-:W-:Y:S01]  /*0600*/  IMAD R5, R4, R6, R7 ;  /* 0x0000000604057224 */ /* 0x000fe200078e0207 */
[----:B------:R-:W2:Y:S06]  /*0610*/  LDCU UR4, c[0x0][0x3ac] ;  /* 0x00007580ff0477ac */ /* 0x000eac0008000800 */
[----:B------:R-:W3:Y:S01]  /*0620*/  LDC.64 R12, c[0x0][0x380] ;  /* 0x0000e000ff0c7b82 */ /* 0x000ee20000000a00 */
[----:B-1----:R-:W-:-:S04]  /*0630*/  IMAD.WIDE R24, R5, 0x4, R24 ;  /* 0x0000000405187825 */ /* 0x002fc800078e0218 */
[----:B------:R-:W-:-:S04]  /*0640*/  IMAD.WIDE R14, R4, 0x4, R24 ;  /* 0x00000004040e7825 */ /* 0x000fc800078e0218 */
[----:B---3--:R-:W-:Y:S02]  /*0650*/  IMAD.WIDE R12, R5, 0x4, R12 ;  /* 0x00000004050c7825 */ /* 0x008fe400078e020c */
[----:B0-----:R-:W3:Y:S02]  /*0660*/  LDG.E R5, desc[UR12][R24.64] ;  /* 0x0000000c18057981 */ /* 0x001ee4000c1e1900 */
[C---:B------:R-:W-:Y:S02]  /*0670*/  IMAD.WIDE R16, R4.reuse, 0x4, R12 ;  /* 0x0000000404107825 */ /* 0x040fe400078e020c */
[----:B------:R-:W3:Y:S02]  /*0680*/  LDG.E.CONSTANT R12, desc[UR12][R12.64] ;  /* 0x0000000c0c0c7981 */ /* 0x000ee4000c1e9900 */
[C---:B------:R-:W-:Y:S02]  /*0690*/  IMAD.WIDE R18, R4.reuse, 0x4, R14 ;  /* 0x0000000404127825 */ /* 0x040fe400078e020e */
[----:B------:R-:W4:Y:S02]  /*06a0*/  LDG.E R14, desc[UR12][R14.64] ;  /* 0x0000000c0e0e7981 */ /* 0x000f24000c1e1900 */
[----:B------:R-:W-:-:S02]  /*06b0*/  IMAD.WIDE R10, R4, 0x4, R16 ;  /* 0x00000004040a7825 */ /* 0x000fc400078e0210 */
[----:B------:R-:W4:Y:S02]  /*06c0*/  LDG.E.CONSTANT R17, desc[UR12][R16.64] ;  /* 0x0000000c10117981 */ /* 0x000f24000c1e9900 */
[C---:B------:R-:W-:Y:S02]  /*06d0*/  IMAD.WIDE R20, R4.reuse, 0x4, R18 ;  /* 0x0000000404147825 */ /* 0x040fe400078e0212 */
[----:B------:R-:W5:Y:S02]  /*06e0*/  LDG.E R26, desc[UR12][R18.64] ;  /* 0x0000000c121a7981 */ /* 0x000f64000c1e1900 */
[----:B------:R-:W-:Y:S02]  /*06f0*/  IMAD.WIDE R22, R4, 0x4, R10 ;  /* 0x0000000404167825 */ /* 0x000fe400078e020a */
[----:B------:R-:W5:Y:S04]  /*0700*/  LDG.E.CONSTANT R11, desc[UR12][R10.64] ;  /* 0x0000000c0a0b7981 */ /* 0x000f68000c1e9900 */
[----:B------:R-:W2:Y:S04]  /*0710*/  LDG.E R20, desc[UR12][R20.64] ;  /* 0x0000000c14147981 */ /* 0x000ea8000c1e1900 */
[----:B------:R-:W2:Y:S01]  /*0720*/  LDG.E.CONSTANT R23, desc[UR12][R22.64] ;  /* 0x0000000c16177981 */ /* 0x000ea2000c1e9900 */
[----:B------:R-:W-:Y:S01]  /*0730*/  IADD3 R6, PT, PT, R6, 0x4, RZ ;  /* 0x0000000406067810 */ /* 0x000fe20007ffe0ff */
[----:B---3--:R-:W-:Y:S01]  /*0740*/  FADD R5, R5, -R12 ;  /* 0x8000000c05057221 */ /* 0x008fe20000000000 */
[----:B----4-:R-:W-:Y:S01]  /*0750*/  FADD R14, R14, -R17 ;  /* 0x800000110e0e7221 */ /* 0x010fe20000000000 */
[----:B-----5:R-:W-:-:S05]  /*0760*/  FADD R26, R26, -R11 ;  /* 0x8000000b1a1a7221 */ /* 0x020fca0000000000 */
[----:B------:R-:W-:Y:S01]  /*0770*/  FMNMX3 R5, |R5|, |R14|, |R26|, !PT ;  /* 0x4000000e05057276 */ /* 0x000fe2000780061a */
[----:B--2---:R-:W-:-:S05]  /*0780*/  FADD R12, R20, -R23 ;  /* 0x80000017140c7221 */ /* 0x004fca0000000000 */
[----:B------:R-:W-:-:S04]  /*0790*/  FMNMX R5, R5, |R12|, !PT ;  /* 0x4000000c05057209 */ /* 0x000fc80007800000 */
[----:B------:R-:W-:-:S04]  /*07a0*/  FSETP.GT.AND P0, PT, R5, UR4, PT ;  /* 0x0000000405007c0b */ /* 0x000fc8000bf04000 */
[----:B------:R-:W-:-:S04]  /*07b0*/  SEL R10, RZ, 0x1, !P0 ;  /* 0x00000001ff0a7807 */ /* 0x000fc80004000000 */
[----:B------:R-:W-:-:S07]  /*07c0*/  LOP3.LUT R9, R9, R10, RZ, 0xfc, !PT ;  /* 0x0000000a09097212 */ /* 0x000fce00078efcff */
.L_x_61:
[----:B------:R-:W-:Y:S05]  /*07d0*/  @!P1 BRA `(.L_x_60) ;  /* 0x0000000000909947 */ /* 0x000fea0003800000 */
[----:B------:R-:W1:Y:S01]  /*07e0*/  LDC.64 R16, c[0x0][0x388] ;  /* 0x0000e200ff107b82 */ /* 0x000e620000000a00 */
[----:B------:R-:W-:Y:S02]  /*07f0*/  ISETP.NE.AND P1, PT, R8, 0x1, PT ;  /* 0x000000010800780c */ /* 0x000fe40003f25270 */
[----:B------:R-:W-:-:S04]  /*0800*/  LOP3.LUT R2, R2, 0x1, RZ, 0xc0, !PT ;  /* 0x0000000102027812 */ /* 0x000fc800078ec0ff */
[----:B------:R-:W-:Y:S01]  /*0810*/  ISETP.NE.U32.AND P2, PT, R2, 0x1, PT ;  /* 0x000000010200780c */ /* 0x000fe20003f45070 */
[----:B------:R-:W2:Y:S06]  /*0820*/  LDC.64 R14, c[0x0][0x380] ;  /* 0x0000e000ff0e7b82 */ /* 0x000eac0000000a00 */
[----:B------:R-:W-:Y:S01]  /*0830*/  @P1 IMAD R19, R4, R6, R7 ;  /* 0x0000000604131224 */ /* 0x000fe200078e0207 */
[----:B------:R-:W-:Y:S01]  /*0840*/  @P1 IADD3 R6, PT, PT, R6, 0x2, RZ ;  /* 0x0000000206061810 */ /* 0x000fe20007ffe0ff */
[----:B------:R-:W3:Y:S08]  /*0850*/  LDC.64 R12, c[0x0][0x388] ;  /* 0x0000e200ff0c7b82 */ /* 0x000ef00000000a00 */
[----:B------:R-:W4:Y:S01]  /*0860*/  LDC.64 R10, c[0x0][0x380] ;  /* 0x0000e000ff0a7b82 */ /* 0x000f220000000a00 */
[----:B-1----:R-:W-:-:S04]  /*0870*/  @P1 IMAD.WIDE R16, R19, 0x4, R16 ;  /* 0x0000000413101825 */ /* 0x002fc800078e0210 */
[----:B------:R-:W-:-:S03]  /*0880*/  @P1 IMAD.WIDE R20, R4, 0x4, R16 ;  /* 0x0000000404141825 */ /* 0x000fc600078e0210 */
[----:B------:R-:W1:Y:S01]  /*0890*/  @P1 LDC R23, c[0x0][0x3ac] ;  /* 0x0000eb00ff171b82 */ /* 0x000e620000000800 */
[----:B0-----:R-:W5:Y:S01]  /*08a0*/  @P1 LDG.E R16, desc[UR12][R16.64] ;  /* 0x0000000c10101981 */ /* 0x001f62000c1e1900 */
[----:B--2---:R-:W-:-:S03]  /*08b0*/  @P1 IMAD.WIDE R18, R19, 0x4, R14 ;  /* 0x0000000413121825 */ /* 0x004fc600078e020e */
[----:B------:R-:W2:Y:S01]  /*08c0*/  @P1 LDG.E R20, desc[UR12][R20.64] ;  /* 0x0000000c14141981 */ /* 0x000ea2000c1e1900 */
[----:B------:R-:W-:-:S03]  /*08d0*/  @P1 IMAD.WIDE R14, R4, 0x4, R18 ;  /* 0x00000004040e1825 */ /* 0x000fc600078e0212 */
[----:B------:R-:W5:Y:S01]  /*08e0*/  @P1 LDG.E.CONSTANT R19, desc[UR12][R18.64] ;  /* 0x0000000c12131981 */ /* 0x000f62000c1e9900 */
[----:B------:R-:W-:-:S03]  /*08f0*/  @!P2 IMAD R5, R4, R6, R7 ;  /* 0x000000060405a224 */ /* 0x000fc600078e0207 */
[----:B------:R-:W2:Y:S01]  /*0900*/  @P1 LDG.E.CONSTANT R15, desc[UR12][R14.64] ;  /* 0x0000000c0e0f1981 */ /* 0x000ea2000c1e9900 */
[----:B------:R-:W0:Y:S01]  /*0910*/  @!P2 LDC R6, c[0x0][0x3ac] ;  /* 0x0000eb00ff06ab82 */ /* 0x000e220000000800 */
[----:B---3--:R-:W-:-:S04]  /*0920*/  @!P2 IMAD.WIDE R12, R5, 0x4, R12 ;  /* 0x00000004050ca825 */ /* 0x008fc800078e020c */
[----:B----4-:R-:W-:Y:S02]  /*0930*/  @!P2 IMAD.WIDE R10, R5, 0x4, R10 ;  /* 0x00000004050aa825 */ /* 0x010fe400078e020a */
[----:B------:R-:W3:Y:S04]  /*0940*/  @!P2 LDG.E R12, desc[UR12][R12.64] ;  /* 0x0000000c0c0ca981 */ /* 0x000ee8000c1e1900 */
[----:B------:R-:W3:Y:S01]  /*0950*/  @!P2 LDG.E.CONSTANT R11, desc[UR12][R10.64] ;  /* 0x0000000c0a0ba981 */ /* 0x000ee2000c1e9900 */
[----:B-----5:R-:W-:Y:S01]  /*0960*/  @P1 FADD R2, R16, -R19 ;  /* 0x8000001310021221 */ /* 0x020fe20000000000 */
[----:B--2---:R-:W-:-:S05]  /*0970*/  @P1 FADD R5, R20, -R15 ;  /* 0x8000000f14051221 */ /* 0x004fca0000000000 */
[----:B------:R-:W-:-:S04]  /*0980*/  @P1 FMNMX R2, |R2|, |R5|, !PT ;  /* 0x4000000502021209 */ /* 0x000fc80007800200 */
[----:B-1----:R-:W-:Y:S01]  /*0990*/  @P1 FSETP.GT.AND P0, PT, R2, R23, PT ;  /* 0x000000170200120b */ /* 0x002fe20003f04000 */
[----:B---3--:R-:W-:-:S03]  /*09a0*/  @!P2 FADD R5, R12, -R11 ;  /* 0x8000000b0c05a221 */ /* 0x008fc60000000000 */
[----:B------:R-:W-:Y:S02]  /*09b0*/  @P1 SEL R2, RZ, 0x1, !P0 ;  /* 0x00000001ff021807 */ /* 0x000fe40004000000 */
[----:B0-----:R-:W-:Y:S02]  /*09c0*/  @!P2 FSETP.GT.AND P0, PT, |R5|, R6, PT ;  /* 0x000000060500a20b */ /* 0x001fe40003f04200 */
[----:B------:R-:W-:Y:S02]  /*09d0*/  @P1 LOP3.LUT R2, R9, R2, RZ, 0xfc, !PT ;  /* 0x0000000209021212 */ /* 0x000fe400078efcff */
[----:B------:R-:W-:Y:S02]  /*09e0*/  @!P2 SEL R6, RZ, 0x1, !P0 ;  /* 0x00000001ff06a807 */ /* 0x000fe40004000000 */
[----:B------:R-:W-:-:S04]  /*09f0*/  @P1 PRMT R9, R2, 0x7610, R9 ;  /* 0x0000761002091816 */ /* 0x000fc80000000009 */
[----:B------:R-:W-:-:S04]  /*0a00*/  @!P2 LOP3.LUT R6, R9, R6, RZ, 0xfc, !PT ;  /* 0x000000060906a212 */ /* 0x000fc800078efcff */
[----:B------:R-:W-:-:S07]  /*0a10*/  @!P2 PRMT R9, R6, 0x7610, R9 ;  /* 0x000076100609a816 */ /* 0x000fce0000000009 */
.L_x_60:
[----:B------:R-:W-:-:S13]  /*0a20*/  LOP3.LUT P0, RZ, R9, 0xff, RZ, 0xc0, !PT ;  /* 0x000000ff09ff7812 */ /* 0x000fda000780c0ff */
[----:B0-----:R-:W-:Y:S05]  /*0a30*/  @!P0 EXIT ;  /* 0x000000000000894d */ /* 0x001fea0003800000 */
[----:B------:R-:W-:Y:S01]  /*0a40*/  IABS R11, R3 ;  /* 0x00000003000b7213 */ /* 0x000fe20000000000 */
[----:B------:R-:W0:Y:S01]  /*0a50*/  LDCU UR7, c[0x0][0x3a8] ;  /* 0x00007500ff0777ac */ /* 0x000e220008000800 */
[----:B------:R-:W-:Y:S02]  /*0a60*/  ISETP.GE.AND P2, PT, R7, RZ, PT ;  /* 0x000000ff0700720c */ /* 0x000fe40003f46270 */
[----:B------:R-:W1:Y:S01]  /*0a70*/  I2F.RP R2, R11 ;  /* 0x0000000b00027306 */ /* 0x000e620000209400 */
[----:B------:R-:W2:Y:S07]  /*0a80*/  LDCU UR4, c[0x0][0x3a4] ;  /* 0x00007480ff0477ac */ /* 0x000eae0008000800 */
[----:B-1----:R-:W1:Y:S01]  /*0a90*/  MUFU.RCP R2, R2 ;  /* 0x0000000200027308 */ /* 0x002e620000001000 */
[----:B0-----:R-:W-:-:S04]  /*0aa0*/  UISETP.GE.AND UP0, UPT, UR7, URZ, UPT ;  /* 0x000000ff0700728c */ /* 0x001fc8000bf06270 */
[----:B--2---:R-:W-:Y:S01]  /*0ab0*/  UISETP.LT.OR UP0, UPT, UR4, URZ, !UP0 ;  /* 0x000000ff0400728c */ /* 0x004fe2000c701670 */
[----:B-1----:R-:W-:-:S04]  /*0ac0*/  VIADD R8, R2, 0xffffffe ;  /* 0x0ffffffe02087836 */ /* 0x002fc80000000000 */
[----:B------:R0:W1:Y:S02]  /*0ad0*/  F2I.FTZ.U32.TRUNC.NTZ R9, R8 ;  /* 0x0000000800097305 */ /* 0x000064000021f000 */
[----:B0-----:R-:W-:Y:S01]  /*0ae0*/  HFMA2 R8, -RZ, RZ, 0, 0 ;  /* 0x00000000ff087431 */ /* 0x001fe200000001ff */
[----:B-1----:R-:W-:-:S05]  /*0af0*/  IADD3 R6, PT, PT, RZ, -R9, RZ ;  /* 0x80000009ff067210 */ /* 0x002fca0007ffe0ff */
[----:B------:R-:W-:Y:S01]  /*0b00*/  IMAD R5, R6, R11, RZ ;  /* 0x0000000b06057224 */ /* 0x000fe200078e02ff */
[----:B------:R-:W-:-:S03]  /*0b10*/  IABS R6, R7 ;  /* 0x0000000700067213 */ /* 0x000fc60000000000 */
[----:B------:R-:W-:-:S06]  /*0b20*/  IMAD.HI.U32 R9, R9, R5, R8 ;  /* 0x0000000509097227 */ /* 0x000fcc00078e0008 */
[----:B------:R-:W-:-:S04]  /*0b30*/  IMAD.HI.U32 R9, R9, R6, RZ ;  /* 0x0000000609097227 */ /* 0x000fc800078e00ff */
[----:B------:R-:W-:-:S04]  /*0b40*/  IMAD.MOV R2, RZ, RZ, -R9 ;  /* 0x000000ffff027224 */ /* 0x000fc800078e0a09 */
[----:B------:R-:W-:-:S05]  /*0b50*/  IMAD R2, R11, R2, R6 ;  /* 0x000000020b027224 */ /* 0x000fca00078e0206 */
[----:B------:R-:W-:-:S13]  /*0b60*/  ISETP.GT.U32.AND P1, PT, R11, R2, PT ;  /* 0x000000020b00720c */ /* 0x000fda0003f24070 */
[----:B------:R-:W-:-:S04]  /*0b70*/  @!P1 IADD3 R2, PT, PT, R2, -R11, RZ ;  /* 0x8000000b02029210 */ /* 0x000fc80007ffe0ff */
[----:B------:R-:W-:Y:S02]  /*0b80*/  ISETP.GT.U32.AND P0, PT, R11, R2, PT ;  /* 0x000000020b00720c */ /* 0x000fe40003f04070 */
[----:B------:R-:W-:-:S04]  /*0b90*/  IADD3 R5, PT, PT, R2, -R11, RZ ;  /* 0x8000000b02057210 */ /* 0x000fc80007ffe0ff */
[----:B------:R-:W-:-:S05]  /*0ba0*/  SEL R5, R5, R2, !P0 ;  /* 0x0000000205057207 */ /* 0x000fca0004000000 */
[----:B------:R-:W-:Y:S01]  /*0bb0*/  @!P2 IMAD.MOV R5, RZ, RZ, -R5 ;  /* 0x000000ffff05a224 */ /* 0x000fe200078e0a05 */
[----:B------:R-:W-:Y:S06]  /*0bc0*/  BRA.U UP0, `(.L_x_62) ;  /* 0x0000000500a07547 */ /* 0x000fec000b800000 */
[----:B------:R-:W-:Y:S01]  /*0bd0*/  ISETP.GE.U32.AND P0, PT, R2, R11, PT ;  /* 0x0000000b0200720c */ /* 0x000fe20003f06070 */
[----:B------:R-:W-:Y:S01]  /*0be0*/  USHF.L.U32 UR6, UR7, 0x1, URZ ;  /* 0x0000000107067899 */ /* 0x000fe200080006ff */
[-C--:B------:R-:W-:Y:S01]  /*0bf0*/  LOP3.LUT R2, R7, R3.reuse, RZ, 0x3c, !PT ;  /* 0x0000000307027212 */ /* 0x080fe200078e3cff */
[----:B------:R-:W-:Y:S01]  /*0c00*/  UIADD3 UR4, UPT, UPT, -UR4, URZ, URZ ;  /* 0x000000ff04047290 */ /* 0x000fe2000fffe1ff */
[----:B------:R-:W-:Y:S01]  /*0c10*/  @!P1 IADD3 R9, PT, PT, R9, 0x1, RZ ;  /* 0x0000000109099810 */ /* 0x000fe20007ffe0ff */
[----:B------:R-:W-:Y:S01]  /*0c20*/  ULOP3.LUT UR6, UR6, 0xfffffffc, URZ, 0xc0, !UPT ;  /* 0xfffffffc06067892 */ /* 0x000fe2000f8ec0ff */
[----:B------:R-:W-:Y:S01]  /*0c30*/  ISETP.GE.AND P2, PT, R2, RZ, PT ;  /* 0x000000ff0200720c */ /* 0x000fe20003f46270 */
[----:B------:R-:W-:Y:S01]  /*0c40*/  UIADD3 UR9, UPT, UPT, -UR7, URZ, URZ ;  /* 0x000000ff07097290 */ /* 0x000fe2000fffe1ff */
[----:B------:R-:W-:Y:S01]  /*0c50*/  LOP3.LUT R6, RZ, R3, RZ, 0x33, !PT ;  /* 0x00000003ff067212 */ /* 0x000fe200078e33ff */
[----:B------:R-:W-:Y:S02]  /*0c60*/  UIADD3 UR8, UPT, UPT, -UR7, 0x1, URZ ;  /* 0x0000000107087890 */ /* 0x000fe4000fffe1ff */
[----:B------:R-:W-:-:S02]  /*0c70*/  UIADD3 UR10, UPT, UPT, -UR6, URZ, URZ ;  /* 0x000000ff060a7290 */ /* 0x000fc4000fffe1ff */
[----:B------:R-:W-:Y:S02]  /*0c80*/  @P0 IADD3 R9, PT, PT, R9, 0x1, RZ ;  /* 0x0000000109090810 */ /* 0x000fe40007ffe0ff */
[----:B------:R-:W-:-:S04]  /*0c90*/  ISETP.NE.AND P0, PT, R3, RZ, PT ;  /* 0x000000ff0300720c */ /* 0x000fc80003f05270 */
[----:B------:R-:W-:Y:S01]  /*0ca0*/  @!P2 IMAD.MOV R9, RZ, RZ, -R9 ;  /* 0x000000ffff09a224 */ /* 0x000fe200078e0a09 */
[----:B------:R-:W-:-:S04]  /*0cb0*/  SEL R2, R6, R5, !P0 ;  /* 0x0000000506027207 */ /* 0x000fc80004000000 */
[----:B------:R-:W-:Y:S02]  /*0cc0*/  SEL R5, R6, R9, !P0 ;  /* 0x0000000906057207 */ /* 0x000fe40004000000 */
[----:B------:R-:W-:-:S07]  /*0cd0*/  IADD3 R6, PT, PT, R2, -UR7, RZ ;  /* 0x8000000702067c10 */ /* 0x000fce000fffe0ff */
.L_x_66:
[----:B0-----:R-:W0:Y:S01]  /*0ce0*/  LDCU UR7, c[0x0][0x3a8] ;  /* 0x00007500ff0777ac */ /* 0x001e220008000800 */
[----:B------:R-:W-:Y:S01]  /*0cf0*/  IADD3 R10, PT, PT, R5, UR4, RZ ;  /* 0x00000004050a7c10 */ /* 0x000fe2000fffe0ff */
[----:B------:R-:W1:Y:S01]  /*0d00*/  LDCU UR11, c[0x0][0x39c] ;  /* 0x00007380ff0b77ac */ /* 0x000e620008000800 */
[----:B------:R-:W2:Y:S01]  /*0d10*/  LDCU UR14, c[0x0][0x3a4] ;  /* 0x00007480ff0e77ac */ /* 0x000ea20008000800 */
[----:B------:R-:W-:Y:S01]  /*0d20*/  UMOV UR6, UR4 ;  /* 0x0000000400067c82 */ /* 0x000fe20008000000 */
[----:B------:R-:W-:Y:S02]  /*0d30*/  UIADD3 UR4, UPT, UPT, UR4, 0x1, URZ ;  /* 0x0000000104047890 */ /* 0x000fe4000fffe0ff */
[----:B0-----:R-:W-:Y:S01]  /*0d40*/  UISETP.GE.U32.AND UP1, UPT, UR7, 0x2, UPT ;  /* 0x000000020700788c */ /* 0x001fe2000bf26070 */
[----:B-1----:R-:W-:-:S04]  /*0d50*/  ISETP.GE.AND P0, PT, R10, UR11, PT ;  /* 0x0000000b0a007c0c */ /* 0x002fc8000bf06270 */
[----:B------:R-:W-:Y:S01]  /*0d60*/  ISETP.GT.AND P0, PT, R10, -0x1, !P0 ;  /* 0xffffffff0a00780c */ /* 0x000fe20004704270 */
[----:B--2---:R-:W-:-:S03]  /*0d70*/  UISETP.NE.AND UP0, UPT, UR6, UR14, UPT ;  /* 0x0000000e0600728c */ /* 0x004fc6000bf05270 */
[----:B------:R-:W-:Y:S01]  /*0d80*/  UMOV UR6, UR9 ;  /* 0x0000000900067c82 */ /* 0x000fe20008000000 */
[----:B------:R-:W-:Y:S08]  /*0d90*/  BRA.U !UP1, `(.L_x_63) ;  /* 0x00000001099c7547 */ /* 0x000ff0000b800000 */
[----:B------:R-:W0:Y:S01]  /*0da0*/  LDCU UR6, c[0x0][0x398] ;  /* 0x00007300ff0677ac */ /* 0x000e220008000800 */
[----:B------:R-:W-:Y:S01]  /*0db0*/  MOV R11, R6 ;  /* 0x00000006000b7202 */ /* 0x000fe20000000f00 */
[----:B------:R-:W1:Y:S01]  /*0dc0*/  LDCU UR11, c[0x0][0x398] ;  /* 0x00007300ff0b77ac */ /* 0x000e620008000800 */
[----:B------:R-:W2:Y:S01]  /*0dd0*/  LDCU.64 UR14, c[0x0][0x390] ;  /* 0x00007200ff0e77ac */ /* 0x000ea20008000a00 */
[----:B------:R-:W-:Y:S01]  /*0de0*/  UMOV UR7, UR8 ;  /* 0x0000000800077c82 */ /* 0x000fe20008000000 */
[----:B0-----:R-:W-:Y:S01]  /*0df0*/  IMAD R3, R10, UR6, R6 ;  /* 0x000000060a037c24 */ /* 0x001fe2000f8e0206 */
[----:B------:R-:W-:-:S06]  /*0e00*/  UMOV UR6, UR10 ;  /* 0x0000000a00067c82 */ /* 0x000fcc0008000000 */
.L_x_64:
[C---:B0-----:R-:W-:Y:S01]  /*0e10*/  VIADD R8, R11.reuse, 0x1 ;  /* 0x000000010b087836 */ /* 0x041fe20000000000 */
[C---:B------:R-:W-:Y:S01]  /*0e20*/  IADD3 R9, PT, PT, R11.reuse, 0x2, RZ ;  /* 0x000000020b097810 */ /* 0x040fe20007ffe0ff */
[----:B------:R-:W-:Y:S01]  /*0e30*/  HFMA2 R13, -RZ, RZ, 0, 5.9604644775390625e-08 ;  /* 0x00000001ff0d7431 */ /* 0x000fe200000001ff */
[C---:B------:R-:W-:Y:S01]  /*0e40*/  IADD3 R12, PT, PT, R11.reuse, 0x3, RZ ;  /* 0x000000030b0c7810 */ /* 0x040fe20007ffe0ff */
[----:B------:R-:W-:Y:S01]  /*0e50*/  HFMA2 R15, -RZ, RZ, 0, 5.9604644775390625e-08 ;  /* 0x00000001ff0f7431 */ /* 0x000fe200000001ff */
[----:B-1----:R-:W-:Y:S01]  /*0e60*/  ISETP.GE.AND P4, PT, R11, UR11, PT ;  /* 0x0000000b0b007c0c */ /* 0x002fe2000bf86270 */
[----:B------:R-:W-:Y:S01]  /*0e70*/  UIADD3 UR6, UPT, UPT, UR6, 0x4, URZ ;  /* 0x0000000406067890 */ /* 0x000fe2000fffe0ff */
[----:B------:R-:W-:Y:S01]  /*0e80*/  ISETP.GE.AND P3, PT, R8, UR11, PT ;  /* 0x0000000b08007c0c */ /* 0x000fe2000bf66270 */
[----:B------:R-:W-:Y:S01]  /*0e90*/  UIADD3 UR7, UPT, UPT, UR7, 0x4, URZ ;  /* 0x0000000407077890 */ /* 0x000fe2000fffe0ff */
[----:B------:R-:W-:Y:S01]  /*0ea0*/  ISETP.GE.AND P2, PT, R9, UR11, PT ;  /* 0x0000000b09007c0c */ /* 0x000fe2000bf46270 */
[----:B------:R-:W-:Y:S01]  /*0eb0*/  UISETP.NE.AND UP1, UPT, UR6, URZ, UPT ;  /* 0x000000ff0600728c */ /* 0x000fe2000bf25270 */
[----:B------:R-:W-:-:S02]  /*0ec0*/  ISETP.GE.AND P1, PT, R12, UR11, PT ;  /* 0x0000000b0c007c0c */ /* 0x000fc4000bf26270 */
[----:B------:R-:W-:Y:S02]  /*0ed0*/  ISETP.GT.AND P4, PT, R11, -0x1, !P4 ;  /* 0xffffffff0b00780c */ /* 0x000fe40006784270 */
[----:B------:R-:W-:Y:S02]  /*0ee0*/  ISETP.GT.AND P3, PT, R8, -0x1, !P3 ;  /* 0xffffffff0800780c */ /* 0x000fe40005f64270 */
[----:B------:R-:W-:Y:S02]  /*0ef0*/  ISETP.GT.AND P2, PT, R9, -0x1, !P2 ;  /* 0xffffffff0900780c */ /* 0x000fe40005744270 */
[----:B------:R-:W-:Y:S01]  /*0f00*/  ISETP.GT.AND P1, PT, R12, -0x1, !P1 ;  /* 0xffffffff0c00780c */ /* 0x000fe20004f24270 */
[----:B------:R-:W-:Y:S01]  /*0f10*/  IMAD.MOV.U32 R12, RZ, RZ, 0x1 ;  /* 0x00000001ff0c7424 */ /* 0x000fe200078e00ff */
[----:B------:R-:W-:Y:S02]  /*0f20*/  PLOP3.LUT P4, PT, P0, P4, PT, 0x80, 0x8 ;  /* 0x000000000008781c */ /* 0x000fe40000789070 */
[----:B------:R-:W-:-:S02]  /*0f30*/  PLOP3.LUT P3, PT, P0, P3, PT, 0x80, 0x8 ;  /* 0x000000000008781c */ /* 0x000fc40000767070 */
[----:B------:R-:W-:Y:S02]  /*0f40*/  PLOP3.LUT P2, PT, P0, P2, PT, 0x80, 0x8 ;  /* 0x000000000008781c */ /* 0x000fe40000745070 */
[----:B------:R-:W-:Y:S02]  /*0f50*/  PLOP3.LUT P1, PT, P0, P1, PT, 0x80, 0x8 ;  /* 0x000000000008781c */ /* 0x000fe40000723070 */
[C---:B--2---:R-:W-:Y:S02]  /*0f60*/  IADD3 R8, P5, PT, R3.reuse, UR14, RZ ;  /* 0x0000000e03087c10 */ /* 0x044fe4000ffbe0ff */
[----:B------:R-:W-:Y:S02]  /*0f70*/  MOV R14, 0x1 ;  /* 0x00000001000e7802 */ /* 0x000fe40000000f00 */
[C---:B------:R-:W-:Y:S01]  /*0f80*/  LEA.HI.X.SX32 R9, R3.reuse, UR15, 0x1, P5 ;  /* 0x0000000f03097c11 */ /* 0x040fe2000a8f0eff */
[----:B------:R-:W-:Y:S01]  /*0f90*/  VIADD R3, R3, 0x4 ;  /* 0x0000000403037836 */ /* 0x000fe20000000000 */
[----:B------:R-:W-:-:S03]  /*0fa0*/  IADD3 R11, PT, PT, R11, 0x4, RZ ;  /* 0x000000040b0b7810 */ /* 0x000fc60007ffe0ff */
[----:B------:R0:W-:Y:S04]  /*0fb0*/  @P4 STG.E.U8 desc[UR12][R8.64], R12 ;  /* 0x0000000c08004986 */ /* 0x0001e8000c10110c */
[----:B------:R0:W-:Y:S04]  /*0fc0*/  @P3 STG.E.U8 desc[UR12][R8.64+0x1], R13 ;  /* 0x0000010d08003986 */ /* 0x0001e8000c10110c */
[----:B------:R0:W-:Y:S04]  /*0fd0*/  @P2 STG.E.U8 desc[UR12][R8.64+0x2], R14 ;  /* 0x0000020e08002986 */ /* 0x0001e8000c10110c */
[----:B------:R0:W-:Y:S01]  /*0fe0*/  @P1 STG.E.U8 desc[UR12][R8.64+0x3], R15 ;  /* 0x0000030f08001986 */ /* 0x0001e2000c10110c */
[----:B------:R-:W-:Y:S05]  /*0ff0*/  BRA.U UP1, `(.L_x_64) ;  /* 0xfffffffd01847547 */ /* 0x000fea000b83ffff */
[----:B------:R-:W-:-:S12]  /*1000*/  UIADD3 UR6, UPT, UPT, UR7, -0x1, URZ ;  /* 0xffffffff07067890 */ /* 0x000fd8000fffe0ff */
.L_x_63:
[----:B------:R-:W1:Y:S02]  /*1010*/  LDCU UR7, c[0x0][0x3a8] ;  /* 0x00007500ff0777ac */ /* 0x000e640008000800 */
[----:B-1----:R-:W-:-:S09]  /*1020*/  ULOP3.LUT UP1, URZ, UR7, 0x1, URZ, 0xc0, !UPT ;  /* 0x0000000107ff7892 */ /* 0x002fd2000f82c0ff */
[----:B------:R-:W-:Y:S05]  /*1030*/  BRA.U !UP1, `(.L_x_65) ;  /* 0x0000000109507547 */ /* 0x000fea000b800000 */
[----:B------:R-:W1:Y:S01]  /*1040*/  LDCU UR7, c[0x0][0x398] ;  /* 0x00007300ff0777ac */ /* 0x000e620008000800 */
[----:B------:R-:W-:Y:S01]  /*1050*/  IADD3 R3, PT, PT, R2, UR6, RZ ;  /* 0x0000000602037c10 */ /* 0x000fe2000fffe0ff */
[----:B0-----:R-:W-:Y:S01]  /*1060*/  IMAD.MOV.U32 R12, RZ, RZ, 0x1 ;  /* 0x00000001ff0c7424 */ /* 0x001fe200078e00ff */
[----:B------:R-:W-:Y:S01]  /*1070*/  MOV R11, 0x1 ;  /* 0x00000001000b7802 */ /* 0x000fe20000000f00 */
[----:B------:R-:W0:Y:S01]  /*1080*/  LDCU.64 UR14, c[0x0][0x390] ;  /* 0x00007200ff0e77ac */ /* 0x000e220008000a00 */
[C---:B------:R-:W-:Y:S01]  /*1090*/  IADD3 R8, PT, PT, R3.reuse, 0x1, RZ ;  /* 0x0000000103087810 */ /* 0x040fe20007ffe0ff */
[----:B------:R-:W-:Y:S01]  /*10a0*/  UIADD3 UR6, UPT, UPT, UR6, 0x2, URZ ;  /* 0x0000000206067890 */ /* 0x000fe2000fffe0ff */
[C---:B-1----:R-:W-:Y:S02]  /*10b0*/  ISETP.GE.AND P1, PT, R3.reuse, UR7, PT ;  /* 0x0000000703007c0c */ /* 0x042fe4000bf26270 */
[----:B------:R-:W-:Y:S02]  /*10c0*/  ISETP.GE.AND P2, PT, R8, UR7, PT ;  /* 0x0000000708007c0c */ /* 0x000fe4000bf46270 */
[----:B------:R-:W-:Y:S01]  /*10d0*/  ISETP.GT.AND P1, PT, R3, -0x1, !P1 ;  /* 0xffffffff0300780c */ /* 0x000fe20004f24270 */
[----:B------:R-:W-:Y:S01]  /*10e0*/  IMAD R3, R10, UR7, R3 ;  /* 0x000000070a037c24 */ /* 0x000fe2000f8e0203 */
[----:B------:R-:W-:-:S02]  /*10f0*/  ISETP.GT.AND P2, PT, R8, -0x1, !P2 ;  /* 0xffffffff0800780c */ /* 0x000fc40005744270 */
[----:B------:R-:W-:Y:S02]  /*1100*/  PLOP3.LUT P1, PT, P0, P1, PT, 0x80, 0x8 ;  /* 0x000000000008781c */ /* 0x000fe40000723070 */
[----:B------:R-:W-:Y:S02]  /*1110*/  PLOP3.LUT P2, PT, P0, P2, PT, 0x80, 0x8 ;  /* 0x000000000008781c */ /* 0x000fe40000745070 */
[----:B0-----:R-:W-:-:S04]  /*1120*/  IADD3 R8, P3, PT, R3, UR14, RZ ;  /* 0x0000000e03087c10 */ /* 0x001fc8000ff7e0ff */
[----:B------:R-:W-:-:S05]  /*1130*/  LEA.HI.X.SX32 R9, R3, UR15, 0x1, P3 ;  /* 0x0000000f03097c11 */ /* 0x000fca00098f0eff */
[----:B------:R-:W-:Y:S02]  /*1140*/  @P1 PRMT R3, R11, 0x7610, R3 ;  /* 0x000076100b031816 */ /* 0x000fe40000000003 */
[----:B------:R-:W-:-:S03]  /*1150*/  @P2 PRMT R11, R12, 0x7610, R11 ;  /* 0x000076100c0b2816 */ /* 0x000fc6000000000b */
[----:B------:R1:W-:Y:S04]  /*1160*/  @P1 STG.E.U8 desc[UR12][R8.64], R3 ;  /* 0x0000000308001986 */ /* 0x0003e8000c10110c */
[----:B------:R1:W-:Y:S02]  /*1170*/  @P2 STG.E.U8 desc[UR12][R8.64+0x1], R11 ;  /* 0x0000010b08002986 */ /* 0x0003e4000c10110c */
.L_x_65:
[----:B-1----:R-:W1:Y:S01]  /*1180*/  LDC R3, c[0x0][0x398] ;  /* 0x0000e600ff037b82 */ /* 0x002e620000000800 */
[----:B0-----:R-:W-:Y:S01]  /*1190*/  IADD3 R8, PT, PT, R2, UR6, RZ ;  /* 0x0000000602087c10 */ /* 0x001fe2000fffe0ff */
[----:B------:R-:W-:-:S03]  /*11a0*/  HFMA2 R11, -RZ, RZ, 0, 5.9604644775390625e-08 ;  /* 0x00000001ff0b7431 */ /* 0x000fc600000001ff */
[----:B-1----:R-:W-:-:S04]  /*11b0*/  ISETP.GE.AND P1, PT, R8, R3, PT ;  /* 0x000000030800720c */ /* 0x002fc80003f26270 */
[----:B------:R-:W-:-:S04]  /*11c0*/  ISETP.GT.AND P1, PT, R8, -0x1, !P1 ;  /* 0xffffffff0800780c */ /* 0x000fc80004f24270 */
[----:B------:R-:W-:-:S13]  /*11d0*/  PLOP3.LUT P1, PT, P0, P1, PT, 0x80, 0x8 ;  /* 0x000000000008781c */ /* 0x000fda0000723070 */
[----:B------:R-:W0:Y:S01]  /*11e0*/  @P1 LDC.64 R12, c[0x0][0x390] ;  /* 0x0000e400ff0c1b82 */ /* 0x000e220000000a00 */
[----:B------:R-:W-:-:S05]  /*11f0*/  @P1 IMAD R10, R10, R3, R8 ;  /* 0x000000030a0a1224 */ /* 0x000fca00078e0208 */
[----:B0-----:R-:W-:-:S04]  /*1200*/  @P1 IADD3 R8, P0, PT, R10, R12, RZ ;  /* 0x0000000c0a081210 */ /* 0x001fc80007f1e0ff */
[----:B------:R-:W-:Y:S02]  /*1210*/  @P1 LEA.HI.X.SX32 R9, R10, R13, 0x1, P0 ;  /* 0x0000000d0a091211 */ /* 0x000fe400000f0eff */
[----:B------:R-:W-:-:S05]  /*1220*/  @P1 PRMT R10, R11, 0x7610, R10 ;  /* 0x000076100b0a1816 */ /* 0x000fca000000000a */
[----:B------:R0:W-:Y:S01]  /*1230*/  @P1 STG.E.U8 desc[UR12][R8.64], R10 ;  /* 0x0000000a08001986 */ /* 0x0001e2000c10110c */
[----:B------:R-:W-:Y:S05]  /*1240*/  BRA.U UP0, `(.L_x_66) ;  /* 0xfffffff900a47547 */ /* 0x000fea000b83ffff */
.L_x_62:
[----:B------:R-:W1:Y:S02]  /*1250*/  LDCU.U8 UR4, c[0x0][0x3b0] ;  /* 0x00007600ff0477ac */ /* 0x000e640008000000 */
[----:B-1----:R-:W-:-:S06]  /*1260*/  UPRMT UR4, UR4, 0x8880, URZ ;  /* 0x0000888004047896 */ /* 0x002fcc00080000ff */
[----:B------:R-:W-:-:S13]  /*1270*/  ISETP.NE.AND P0, PT, RZ, UR4, PT ;  /* 0x00000004ff007c0c */ /* 0x000fda000bf05270 */
[----:B------:R-:W-:Y:S05]  /*1280*/  @!P0 EXIT ;  /* 0x000000000000894d */ /* 0x000fea0003800000 */
[----:B------:R-:W1:Y:S02]  /*1290*/  LDCU UR4, c[0x0][0x3a0] ;  /* 0x00007400ff0477ac */ /* 0x000e640008000800 */
[----:B-1----:R-:W-:-:S04]  /*12a0*/  UISETP.LT.AND UP0, UPT, UR4, 0x1, UPT ;  /* 0x000000010400788c */ /* 0x002fc8000bf01270 */
[----:B------:R-:W-:Y:S02]  /*12b0*/  USEL UR6, UR4, 0x1, !UP0 ;  /* 0x0000000104067887 */ /* 0x000fe4000c000000 */
[----:B------:R-:W-:Y:S02]  /*12c0*/  UISETP.GE.AND UP0, UPT, UR4, 0x4, UPT ;  /* 0x000000040400788c */ /* 0x000fe4000bf06270 */
[----:B------:R-:W-:Y:S01]  /*12d0*/  ULOP3.LUT UR7, UR6, 0x3, URZ, 0xc0, !UPT ;  /* 0x0000000306077892 */ /* 0x000fe2000f8ec0ff */
[----:B------:R-:W-:-:S06]  /*12e0*/  UMOV UR4, URZ ;  /* 0x000000ff00047c82 */ /* 0x000fcc0008000000 */
[----:B------:R-:W-:Y:S05]  /*12f0*/  BRA.U !UP0, `(.L_x_67) ;  /* 0x00000009084c7547 */ /* 0x000fea000b800000 */
[----:B------:R-:W1:Y:S01]  /*1300*/  LDC.64 R12, c[0x0][0x380] ;  /* 0x0000e000ff0c7b82 */ /* 0x000e620000000a00 */
[----:B------:R-:W-:-:S04]  /*1310*/  ULOP3.LUT UR4, UR6, 0x7ffffffc, URZ, 0xc0, !UPT ;  /* 0x7ffffffc06047892 */ /* 0x000fc8000f8ec0ff */
[----:B------:R-:W-:-:S03]  /*1320*/  UIADD3 UR6, UPT, UPT, -UR4, URZ, URZ ;  /* 0x000000ff04067290 */ /* 0x000fc6000fffe1ff */
[----:B0-----:R-:W0:Y:S01]  /*1330*/  LDC.64 R8, c[0x0][0x388] ;  /* 0x0000e200ff087b82 */ /* 0x001e220000000a00 */
[----:B------:R-:W-:-:S09]  /*1340*/  UISETP.GE.AND UP0, UPT, UR6, URZ, UPT ;  /* 0x000000ff0600728c */ /* 0x000fd2000bf06270 */
[----:B------:R-:W-:Y:S05]  /*1350*/  BRA.U UP0, `(.L_x_68) ;  /* 0x0000000500e47547 */ /* 0x000fea000b800000 */
[----:B------:R-:W-:Y:S02]  /*1360*/  UIADD3 UR8, UPT, UPT, -UR6, URZ, URZ ;  /* 0x000000ff06087290 */ /* 0x000fe4000fffe1ff */
[----:B------:R-:W-:Y:S02]  /*1370*/  UPLOP3.LUT UP0, UPT, UPT, UPT, UPT, 0x80, 0x8 ;  /* 0x000000000008789c */ /* 0x000fe40003f0f070 */
[----:B------:R-:W-:-:S09]  /*1380*/  UISETP.GT.AND UP1, UPT, UR8, 0xc, UPT ;  /* 0x0000000c0800788c */ /* 0x000fd2000bf24270 */
[----:B------:R-:W-:Y:S05]  /*1390*/  BRA.U !UP1, `(.L_x_69) ;  /* 0x0000000509287547 */ /* 0x000fea000b800000 */
[----:B------:R-:W-:-:S11]  /*13a0*/  UPLOP3.LUT UP0, UPT, UPT, UPT, UPT, 0x40, 0x4 ;  /* 0x000000000004789c */ /* 0x000fd60003f0e870 */
.L_x_70:
[----:B--2---:R-:W2:Y:S02]  /*13b0*/  LDC.64 R20, c[0x0][0x380] ;  /* 0x0000e000ff147b82 */ /* 0x004ea40000000a00 */
[----:B--2---:R-:W-:-:S05]  /*13c0*/  IMAD.WIDE R10, R7, 0x4, R20 ;  /* 0x00000004070a7825 */ /* 0x004fca00078e0214 */
[----:B------:R-:W2:Y:S01]  /*13d0*/  LDG.E.CONSTANT R2, desc[UR12][R10.64] ;  /* 0x0000000c0a027981 */ /* 0x000ea2000c1e9900 */
[----:B------:R-:W-:-:S05]  /*13e0*/  IMAD.WIDE R22, R4, 0x4, R10 ;  /* 0x0000000404167825 */ /* 0x000fca00078e020a */
[----:B------:R-:W3:Y:S01]  /*13f0*/  LDG.E.CONSTANT R25, desc[UR12][R22.64] ;  /* 0x0000000c16197981 */ /* 0x000ee2000c1e9900 */
[----:B------:R-:W-:-:S05]  /*1400*/  IMAD.WIDE R14, R4, 0x4, R22 ;  /* 0x00000004040e7825 */ /* 0x000fca00078e0216 */
[----:B------:R4:W5:Y:S01]  /*1410*/  LDG.E.CONSTANT R28, desc[UR12][R14.64] ;  /* 0x0000000c0e1c7981 */ /* 0x000962000c1e9900 */
[----:B------:R-:W-:-:S05]  /*1420*/  IMAD.WIDE R18, R4, 0x4, R14 ;  /* 0x0000000404127825 */ /* 0x000fca00078e020e */
[----:B------:R-:W5:Y:S01]  /*1430*/  LDG.E.CONSTANT R29, desc[UR12][R18.64] ;  /* 0x0000000c121d7981 */ /* 0x000f62000c1e9900 */
[----:B----4-:R-:W4:Y:S01]  /*1440*/  LDC.64 R14, c[0x0][0x388] ;  /* 0x0000e200ff0e7b82 */ /* 0x010f220000000a00 */
[----:B------:R-:W-:-:S05]  /*1450*/  LEA R5, R4, R7, 0x2 ;  /* 0x0000000704057211 */ /* 0x000fca00078e10ff */
[----:B------:R-:W-:-:S05]  /*1460*/  IMAD.WIDE R26, R5, 0x4, R20 ;  /* 0x00000004051a7825 */ /* 0x000fca00078e0214 */
[----:B------:R1:W5:Y:S01]  /*1470*/  LDG.E.CONSTANT R24, desc[UR12][R26.64] ;  /* 0x0000000c1a187981 */ /* 0x000362000c1e9900 */
[----:B------:R-:W-:Y:S02]  /*1480*/  IMAD R11, R4, 0x4, R5 ;  /* 0x00000004040b7824 */ /* 0x000fe400078e0205 */
[----:B----4-:R-:W-:-:S04]  /*1490*/  IMAD.WIDE R16, R7, 0x4, R14 ;  /* 0x0000000407107825 */ /* 0x010fc800078e020e */
[----:B-1----:R-:W-:-:S04]  /*14a0*/  IMAD.WIDE R26, R4, 0x4, R26 ;  /* 0x00000004041a7825 */ /* 0x002fc800078e021a */
[C---:B------:R-:W-:Y:S01]  /*14b0*/  IMAD.WIDE R18, R4.reuse, 0x4, R16 ;  /* 0x0000000404127825 */ /* 0x040fe200078e0210 */
[----:B------:R-:W4:Y:S01]  /*14c0*/  LDG.E.CONSTANT R6, desc[UR12][R26.64] ;  /* 0x0000000c1a067981 */ /* 0x000f22000c1e9900 */
[C---:B------:R-:W-:Y:S02]  /*14d0*/  LEA R7, R4.reuse, R11, 0x2 ;  /* 0x0000000b04077211 */ /* 0x040fe400078e10ff */
[----:B------:R-:W-:-:S05]  /*14e0*/  IMAD.WIDE R22, R4, 0x4, R26 ;  /* 0x0000000404167825 */ /* 0x000fca00078e021a */
[----:B------:R1:W4:Y:S02]  /*14f0*/  LDG.E.CONSTANT R10, desc[UR12][R22.64] ;  /* 0x0000000c160a7981 */ /* 0x000324000c1e9900 */
[C---:B-1----:R-:W-:Y:S02]  /*1500*/  IMAD.WIDE R22, R4.reuse, 0x4, R22 ;  /* 0x0000000404167825 */ /* 0x042fe400078e0216 */
[----:B--2---:R1:W-:Y:S04]  /*1510*/  STG.E desc[UR12][R16.64], R2 ;  /* 0x0000000210007986 */ /* 0x0043e8000c10190c */
[----:B---3--:R2:W-:Y:S01]  /*1520*/  STG.E desc[UR12][R18.64], R25 ;  /* 0x0000001912007986 */ /* 0x0085e2000c10190c */
[----:B-1----:R-:W-:-:S03]  /*1530*/  IMAD.WIDE R16, R4, 0x4, R18 ;  /* 0x0000000404107825 */ /* 0x002fc600078e0212 */
[----:B------:R-:W3:Y:S01]  /*1540*/  LDG.E.CONSTANT R2, desc[UR12][R22.64] ;  /* 0x0000000c16027981 */ /* 0x000ee2000c1e9900 */
[----:B--2---:R-:W-:-:S03]  /*1550*/  IMAD.WIDE R18, R11, 0x4, R20 ;  /* 0x000000040b127825 */ /* 0x004fc600078e0214 */
[----:B-----5:R1:W-:Y:S01]  /*1560*/  STG.E desc[UR12][R16.64], R28 ;  /* 0x0000001c10007986 */ /* 0x0203e2000c10190c */
[----:B------:R-:W-:-:S03]  /*1570*/  IMAD.WIDE R20, R7, 0x4, R20 ;  /* 0x0000000407147825 */ /* 0x000fc600078e0214 */
[----:B------:R2:W5:Y:S01]  /*1580*/  LDG.E.CONSTANT R25, desc[UR12][R18.64] ;  /* 0x0000000c12197981 */ /* 0x000562000c1e9900 */
[----:B------:R-:W-:-:S04]  /*1590*/  IMAD.WIDE R26, R4, 0x4, R18 ;  /* 0x00000004041a7825 */ /* 0x000fc800078e0212 */
[----:B-1----:R-:W-:-:S05]  /*15a0*/  IMAD.WIDE R16, R4, 0x4, R16 ;  /* 0x0000000404107825 */ /* 0x002fca00078e0210 */
[----:B------:R1:W-:Y:S01]  /*15b0*/  STG.E desc[UR12][R16.64], R29 ;  /* 0x0000001d10007986 */ /* 0x0003e2000c10190c */
[----:B--2---:R-:W-:-:S03]  /*15c0*/  IMAD.WIDE R18, R4, 0x4, R26 ;  /* 0x0000000404127825 */ /* 0x004fc600078e021a */
[----:B------:R-:W2:Y:S04]  /*15d0*/  LDG.E.CONSTANT R26, desc[UR12][R26.64] ;  /* 0x0000000c1a1a7981 */ /* 0x000ea8000c1e9900 */
[----:B------:R0:W2:Y:S01]  /*15e0*/  LDG.E.CONSTANT R28, desc[UR12][R18.64] ;  /* 0x0000000c121c7981 */ /* 0x0000a2000c1e9900 */
[----:B-1----:R-:W-:-:S03]  /*15f0*/  IMAD.WIDE R16, R4, 0x4, R20 ;  /* 0x0000000404107825 */ /* 0x002fc600078e0214 */
[----:B------:R1:W2:Y:S01]  /*1600*/  LDG.E.CONSTANT R27, desc[UR12][R20.64] ;  /* 0x0000000c141b7981 */ /* 0x0002a2000c1e9900 */
[----:B0-----:R-:W-:-:S03]  /*1610*/  IMAD.WIDE R18, R4, 0x4, R18 ;  /* 0x0000000404127825 */ /* 0x001fc600078e0212 */
[----:B------:R0:W2:Y:S01]  /*1620*/  LDG.E.CONSTANT R29, desc[UR12][R16.64] ;  /* 0x0000000c101d7981 */ /* 0x0000a2000c1e9900 */
[----:B-1----:R-:W-:-:S03]  /*1630*/  IMAD.WIDE R20, R4, 0x4, R16 ;  /* 0x0000000404147825 */ /* 0x002fc600078e0210 */
[----:B------:R-:W2:Y:S01]  /*1640*/  LDG.E.CONSTANT R18, desc[UR12][R18.64] ;  /* 0x0000000c12127981 */ /* 0x000ea2000c1e9900 */
[----:B------:R-:W-:-:S03]  /*1650*/  IMAD.WIDE R22, R4, 0x4, R20 ;  /* 0x0000000404167825 */ /* 0x000fc600078e0214 */
[----:B------:R1:W2:Y:S04]  /*1660*/  LDG.E.CONSTANT R19, desc[UR12][R20.64] ;  /* 0x0000000c14137981 */ /* 0x0002a8000c1e9900 */
[----:B------:R-:W2:Y:S01]  /*1670*/  LDG.E.CONSTANT R22, desc[UR12][R22.64] ;  /* 0x0000000c16167981 */ /* 0x000ea2000c1e9900 */
[----:B0-----:R-:W-:-:S04]  /*1680*/  IMAD.WIDE R16, R5, 0x4, R14 ;  /* 0x0000000405107825 */ /* 0x001fc800078e020e */
[----:B-1----:R-:W-:Y:S01]  /*1690*/  IMAD.WIDE R20, R4, 0x4, R16 ;  /* 0x0000000404147825 */ /* 0x002fe200078e0210 */
[----:B------:R0:W-:Y:S04]  /*16a0*/  STG.E desc[UR12][R16.64], R24 ;  /* 0x0000001810007986 */ /* 0x0001e8000c10190c */
[----:B----4-:R1:W-:Y:S01]  /*16b0*/  STG.E desc[UR12][R20.64], R6 ;  /* 0x0000000614007986 */ /* 0x0103e2000c10190c */
[----:B0-----:R-:W-:-:S04]  /*16c0*/  IMAD.WIDE R16, R11, 0x4, R14 ;  /* 0x000000040b107825 */ /* 0x001fc800078e020e */
[----:B-1----:R-:W-:-:S04]  /*16d0*/  IMAD.WIDE R20, R4, 0x4, R20 ;  /* 0x0000000404147825 */ /* 0x002fc800078e0214 */
[----:B------:R-:W-:Y:S01]  /*16e0*/  IMAD.WIDE R14, R7, 0x4, R14 ;  /* 0x00000004070e7825 */ /* 0x000fe200078e020e */
[----:B------:R0:W-:Y:S03]  /*16f0*/  STG.E desc[UR12][R20.64], R10 ;  /* 0x0000000a14007986 */ /* 0x0001e6000c10190c */
[----:B0-----:R-:W-:-:S04]  /*1700*/  IMAD.WIDE R20, R4, 0x4, R20 ;  /* 0x0000000404147825 */ /* 0x001fc800078e0214 */
[----:B------:R-:W-:Y:S01]  /*1710*/  IMAD.WIDE R10, R4, 0x4, R16 ;  /* 0x00000004040a7825 */ /* 0x000fe200078e0210 */
[----:B------:R-:W-:-:S04]  /*1720*/  UIADD3 UR6, UPT, UPT, UR6, 0x10, URZ ;  /* 0x0000001006067890 */ /* 0x000fc8000fffe0ff */
[----:B------:R-:W-:Y:S01]  /*1730*/  UISETP.GE.AND UP1, UPT, UR6, -0xc, UPT ;  /* 0xfffffff40600788c */ /* 0x000fe2000bf26270 */
[C---:B------:R-:W-:Y:S01]  /*1740*/  LEA R7, R4.reuse, R7, 0x2 ;  /* 0x0000000704077211 */ /* 0x040fe200078e10ff */
[----:B---3--:R0:W-:Y:S04]  /*1750*/  STG.E desc[UR12][R20.64], R2 ;  /* 0x0000000214007986 */ /* 0x0081e8000c10190c */
[----:B-----5:R1:W-:Y:S01]  /*1760*/  STG.E desc[UR12][R16.64], R25 ;  /* 0x0000001910007986 */ /* 0x0203e2000c10190c */
[----:B0-----:R-:W-:-:S04]  /*1770*/  IMAD.WIDE R20, R4, 0x4, R14 ;  /* 0x0000000404147825 */ /* 0x001fc800078e020e */
[----:B-1----:R-:W-:-:S04]  /*1780*/  IMAD.WIDE R16, R4, 0x4, R10 ;  /* 0x0000000404107825 */ /* 0x002fc800078e020a */
[C---:B------:R-:W-:Y:S01]  /*1790*/  IMAD.WIDE R24, R4.reuse, 0x4, R20 ;  /* 0x0000000404187825 */ /* 0x040fe200078e0214 */
[----:B--2---:R0:W-:Y:S04]  /*17a0*/  STG.E desc[UR12][R10.64], R26 ;  /* 0x0000001a0a007986 */ /* 0x0041e8000c10190c */
[----:B------:R1:W-:Y:S01]  /*17b0*/  STG.E desc[UR12][R16.64], R28 ;  /* 0x0000001c10007986 */ /* 0x0003e2000c10190c */
[----:B0-----:R-:W-:-:S04]  /*17c0*/  IMAD.WIDE R10, R4, 0x4, R16 ;  /* 0x00000004040a7825 */ /* 0x001fc800078e0210 */
[----:B-1----:R-:W-:Y:S01]  /*17d0*/  IMAD.WIDE R16, R4, 0x4, R24 ;  /* 0x0000000404107825 */ /* 0x002fe200078e0218 */
[----:B------:R2:W-:Y:S04]  /*17e0*/  STG.E desc[UR12][R10.64], R18 ;  /* 0x000000120a007986 */ /* 0x0005e8000c10190c */
[----:B------:R2:W-:Y:S04]  /*17f0*/  STG.E desc[UR12][R14.64], R27 ;  /* 0x0000001b0e007986 */ /* 0x0005e8000c10190c */
[----:B------:R2:W-:Y:S04]  /*1800*/  STG.E desc[UR12][R20.64], R29 ;  /* 0x0000001d14007986 */ /* 0x0005e8000c10190c */
[----:B------:R2:W-:Y:S04]  /*1810*/  STG.E desc[UR12][R24.64], R19 ;  /* 0x0000001318007986 */ /* 0x0005e8000c10190c */
[----:B------:R2:W-:Y:S01]  /*1820*/  STG.E desc[UR12][R16.64], R22 ;  /* 0x0000001610007986 */ /* 0x0005e2000c10190c */
[----:B------:R-:W-:Y:S05]  /*1830*/  BRA.U !UP1, `(.L_x_70) ;  /* 0xfffffff909dc7547 */ /* 0x000fea000b83ffff */
.L_x_69:
[----:B------:R-:W-:-:S04]  /*1840*/  UIADD3 UR8, UPT, UPT, -UR6, URZ, URZ ;  /* 0x000000ff06087290 */ /* 0x000fc8000fffe1ff */
[----:B------:R-:W-:-:S09]  /*1850*/  UISETP.GT.AND UP1, UPT, UR8, 0x4, UPT ;  /* 0x000000040800788c */ /* 0x000fd2000bf24270 */
[----:B------:R-:W-:Y:S05]  /*1860*/  BRA.U !UP1, `(.L_x_71) ;  /* 0x0000000109987547 */ /* 0x000fea000b800000 */
[----:B--2---:R-:W2:Y:S01]  /*1870*/  LDC.64 R10, c[0x0][0x380] ;  /* 0x0000e000ff0a7b82 */ /* 0x004ea20000000a00 */
[----:B------:R-:W-:Y:S01]  /*1880*/  LEA R5, R4, R7, 0x2 ;  /* 0x0000000704057211 */ /* 0x000fe200078e10ff */
[----:B--2---:R-:W-:-:S04]  /*1890*/  IMAD.WIDE R18, R7, 0x4, R10 ;  /* 0x0000000407127825 */ /* 0x004fc800078e020a */
[----:B------:R-:W-:Y:S01]  /*18a0*/  IMAD.WIDE R10, R5, 0x4, R10 ;  /* 0x00000004050a7825 */ /* 0x000fe200078e020a */
[----:B------:R2:W3:Y:S03]  /*18b0*/  LDG.E.CONSTANT R23, desc[UR12][R18.64] ;  /* 0x0000000c12177981 */ /* 0x0004e6000c1e9900 */
[----:B------:R-:W-:-:S04]  /*18c0*/  IMAD.WIDE R20, R4, 0x4, R18 ;  /* 0x0000000404147825 */ /* 0x000fc800078e0212 */
[C---:B------:R-:W-:Y:S02]  /*18d0*/  IMAD.WIDE R14, R4.reuse, 0x4, R10 ;  /* 0x00000004040e7825 */ /* 0x040fe400078e020a */
[----:B------:R-:W4:Y:S01]  /*18e0*/  LDG.E.CONSTANT R11, desc[UR12][R10.64] ;  /* 0x0000000c0a0b7981 */ /* 0x000f22000c1e9900 */
[----:B--2---:R-:W2:Y:S01]  /*18f0*/  LDC.64 R18, c[0x0][0x388] ;  /* 0x0000e200ff127b82 */ /* 0x004ea20000000a00 */
[C---:B------:R-:W-:Y:S02]  /*1900*/  IMAD.WIDE R28, R4.reuse, 0x4, R20 ;  /* 0x00000004041c7825 */ /* 0x040fe400078e0214 */
[----:B------:R-:W5:Y:S02]  /*1910*/  LDG.E.CONSTANT R21, desc[UR12][R20.64] ;  /* 0x0000000c14157981 */ /* 0x000f64000c1e9900 */
[----:B------:R-:W-:-:S04]  /*1920*/  IMAD.WIDE R16, R4, 0x4, R14 ;  /* 0x0000000404107825 */ /* 0x000fc800078e020e */
[C---:B------:R-:W-:Y:S01]  /*1930*/  IMAD.WIDE R26, R4.reuse, 0x4, R28 ;  /* 0x00000004041a7825 */ /* 0x040fe200078e021c */
[----:B------:R2:W4:Y:S03]  /*1940*/  LDG.E.CONSTANT R10, desc[UR12][R14.64] ;  /* 0x0000000c0e0a7981 */ /* 0x000526000c1e9900 */
[----:B------:R-:W-:Y:S01]  /*1950*/  IMAD.WIDE R24, R4, 0x4, R16 ;  /* 0x0000000404187825 */ /* 0x000fe200078e0210 */
[----:B------:R-:W4:Y:S04]  /*1960*/  LDG.E.CONSTANT R28, desc[UR12][R28.64] ;  /* 0x0000000c1c1c7981 */ /* 0x000f28000c1e9900 */
[----:B------:R-:W4:Y:S04]  /*1970*/  LDG.E.CONSTANT R6, desc[UR12][R16.64] ;  /* 0x0000000c10067981 */ /* 0x000f28000c1e9900 */
[----:B------:R-:W4:Y:S04]  /*1980*/  LDG.E.CONSTANT R2, desc[UR12][R24.64] ;  /* 0x0000000c18027981 */ /* 0x000f28000c1e9900 */
[----:B------:R0:W4:Y:S01]  /*1990*/  LDG.E.CONSTANT R29, desc[UR12][R26.64] ;  /* 0x0000000c1a1d7981 */ /* 0x000122000c1e9900 */
[----:B--2---:R-:W-:-:S04]  /*19a0*/  IMAD.WIDE R14, R7, 0x4, R18 ;  /* 0x00000004070e7825 */ /* 0x004fc800078e0212 */
[----:B------:R-:W-:-:S04]  /*19b0*/  IMAD.WIDE R18, R5, 0x4, R18 ;  /* 0x0000000405127825 */ /* 0x000fc800078e0212 */
[----:B0-----:R-:W-:-:S04]  /*19c0*/  IMAD.WIDE R26, R4, 0x4, R14 ;  /* 0x00000004041a7825 */ /* 0x001fc800078e020e */
[----:B------:R-:W-:Y:S01]  /*19d0*/  IMAD.WIDE R16, R4, 0x4, R18 ;  /* 0x0000000404107825 */ /* 0x000fe200078e0212 */
[----:B------:R-:W-:-:S03]  /*19e0*/  UIADD3 UR6, UPT, UPT, UR6, 0x8, URZ ;  /* 0x0000000806067890 */ /* 0x000fc6000fffe0ff */
[C---:B------:R-:W-:Y:S01]  /*19f0*/  IMAD R7, R4.reuse, 0x4, R5 ;  /* 0x0000000404077824 */ /* 0x040fe200078e0205 */
[----:B------:R-:W-:Y:S01]  /*1a00*/  UPLOP3.LUT UP0, UPT, UPT, UPT, UPT, 0x40, 0x4 ;  /* 0x000000000004789c */ /* 0x000fe20003f0e870 */
[----:B---3--:R0:W-:Y:S02]  /*1a10*/  STG.E desc[UR12][R14.64], R23 ;  /* 0x000000170e007986 */ /* 0x0081e4000c10190c */
[C---:B0-----:R-:W-:Y:S02]  /*1a20*/  IMAD.WIDE R22, R4.reuse, 0x4, R26 ;  /* 0x0000000404167825 */ /* 0x041fe400078e021a */
[----:B-----5:R0:W-:Y:S02]  /*1a30*/  STG.E desc[UR12][R26.64], R21 ;  /* 0x000000151a007986 */ /* 0x0201e4000c10190c */
[----:B------:R-:W-:-:S04]  /*1a40*/  IMAD.WIDE R14, R4, 0x4, R16 ;  /* 0x00000004040e7825 */ /* 0x000fc800078e0210 */
[C---:B0-----:R-:W-:Y:S01]  /*1a50*/  IMAD.WIDE R20, R4.reuse, 0x4, R22 ;  /* 0x0000000404147825 */ /* 0x041fe200078e0216 */
[----:B----4-:R3:W-:Y:S03]  /*1a60*/  STG.E desc[UR12][R22.64], R28 ;  /* 0x0000001c16007986 */ /* 0x0107e6000c10190c */
[----:B------:R-:W-:Y:S01]  /*1a70*/  IMAD.WIDE R24, R4, 0x4, R14 ;  /* 0x0000000404187825 */ /* 0x000fe200078e020e */
[----:B------:R3:W-:Y:S04]  /*1a80*/  STG.E desc[UR12][R20.64], R29 ;  /* 0x0000001d14007986 */ /* 0x0007e8000c10190c */
[----:B------:R3:W-:Y:S04]  /*1a90*/  STG.E desc[UR12][R18.64], R11 ;  /* 0x0000000b12007986 */ /* 0x0007e8000c10190c */
[----:B------:R3:W-:Y:S04]  /*1aa0*/  STG.E desc[UR12][R16.64], R10 ;  /* 0x0000000a10007986 */ /* 0x0007e8000c10190c */
[----:B------:R3:W-:Y:S04]  /*1ab0*/  STG.E desc[UR12][R14.64], R6 ;  /* 0x000000060e007986 */ /* 0x0007e8000c10190c */
[----:B------:R3:W-:Y:S02]  /*1ac0*/  STG.E desc[UR12][R24.64], R2 ;  /* 0x0000000218007986 */ /* 0x0007e4000c10190c */
.L_x_71:
[----:B------:R-:W-:-:S09]  /*1ad0*/  UISETP.NE.OR UP0, UPT, UR6, URZ, UP0 ;  /* 0x000000ff0600728c */ /* 0x000fd20008705670 */
[----:B------:R-:W-:Y:S05]  /*1ae0*/  BRA.U !UP0, `(.L_x_67) ;  /* 0x0000000108507547 */ /* 0x000fea000b800000 */
.L_x_68:
[----:B0123--:R-:W-:-:S04]  /*1af0*/  IMAD.WIDE R10, R7, 0x4, R12 ;  /* 0x00000004070a7825 */ /* 0x00ffc800078e020c */
[C---:B------:R-:W-:Y:S02]  /*1b00*/  IMAD.WIDE R16, R4.reuse, 0x4, R10 ;  /* 0x0000000404107825 */ /* 0x040fe400078e020a */
[----:B------:R-:W2:Y:S02]  /*1b10*/  LDG.E.CONSTANT R11, desc[UR12][R10.64] ;  /* 0x0000000c0a0b7981 */ /* 0x000ea4000c1e9900 */
[C---:B------:R-:W-:Y:S02]  /*1b20*/  IMAD.WIDE R20, R4.reuse, 0x4, R16 ;  /* 0x0000000404147825 */ /* 0x040fe400078e0210 */
[----:B------:R-:W3:Y:S02]  /*1b30*/  LDG.E.CONSTANT R17, desc[UR12][R16.64] ;  /* 0x0000000c10117981 */ /* 0x000ee4000c1e9900 */
[----:B------:R-:W-:Y:S02]  /*1b40*/  IMAD.WIDE R24, R4, 0x4, R20 ;  /* 0x0000000404187825 */ /* 0x000fe400078e0214 */
[----:B------:R-:W4:Y:S04]  /*1b50*/  LDG.E.CONSTANT R21, desc[UR12][R20.64] ;  /* 0x0000000c14157981 */ /* 0x000f28000c1e9900 */
[----:B------:R-:W5:Y:S01]  /*1b60*/  LDG.E.CONSTANT R25, desc[UR12][R24.64] ;  /* 0x0000000c18197981 */ /* 0x000f62000c1e9900 */
[----:B0-----:R-:W-:-:S04]  /*1b70*/  IMAD.WIDE R14, R7, 0x4, R8 ;  /* 0x00000004070e7825 */ /* 0x001fc800078e0208 */
[----:B------:R-:W-:-:S04]  /*1b80*/  IMAD.WIDE R18, R4, 0x4, R14 ;  /* 0x0000000404127825 */ /* 0x000fc800078e020e */
[----:B------:R-:W-:-:S04]  /*1b90*/  IMAD.WIDE R22, R4, 0x4, R18 ;  /* 0x0000000404167825 */ /* 0x000fc800078e0212 */
[----:B------:R-:W-:Y:S01]  /*1ba0*/  IMAD.WIDE R26, R4, 0x4, R22 ;  /* 0x00000004041a7825 */ /* 0x000fe200078e0216 */
[----:B------:R-:W-:-:S04]  /*1bb0*/  UIADD3 UR6, UPT, UPT, UR6, 0x4, URZ ;  /* 0x0000000406067890 */ /* 0x000fc8000fffe0ff */
[----:B------:R-:W-:Y:S01]  /*1bc0*/  UISETP.NE.AND UP0, UPT, UR6, URZ, UPT ;  /* 0x000000ff0600728c */ /* 0x000fe2000bf05270 */
[----:B------:R-:W-:Y:S01]  /*1bd0*/  LEA R7, R4, R7, 0x2 ;  /* 0x0000000704077211 */ /* 0x000fe200078e10ff */
[----:B--2---:R0:W-:Y:S04]  /*1be0*/  STG.E desc[UR12][R14.64], R11 ;  /* 0x0000000b0e007986 */ /* 0x0041e8000c10190c */
[----:B---3--:R0:W-:Y:S04]  /*1bf0*/  STG.E desc[UR12][R18.64], R17 ;  /* 0x0000001112007986 */ /* 0x0081e8000c10190c */
[----:B----4-:R0:W-:Y:S04]  /*1c00*/  STG.E desc[UR12][R22.64], R21 ;  /* 0x0000001516007986 */ /* 0x0101e8000c10190c */
[----:B-----5:R0:W-:Y:S01]  /*1c10*/  STG.E desc[UR12][R26.64], R25 ;  /* 0x000000191a007986 */ /* 0x0201e2000c10190c */
[----:B------:R-:W-:Y:S05]  /*1c20*/  BRA.U UP0, `(.L_x_68) ;  /* 0xfffffffd00b07547 */ /* 0x000fea000b83ffff */
.L_x_67:
[----:B------:R-:W-:-:S13]  /*1c30*/  ISETP.NE.AND P0, PT, RZ, UR7, PT ;  /* 0x00000007ff007c0c */ /* 0x000fda000bf05270 */
[----:B------:R-:W-:Y:S05]  /*1c40*/  @!P0 EXIT ;  /* 0x000000000000894d */ /* 0x000fea0003800000 */
[----:B------:R-:W4:Y:S01]  /*1c50*/  LDCU UR6, c[0x0][0x39c] ;  /* 0x00007380ff0677ac */ /* 0x000f220008000800 */
[----:B0-----:R-:W0:Y:S01]  /*1c60*/  LDC.64 R8, c[0x0][0x380] ;  /* 0x0000e000ff087b82 */ /* 0x001e220000000a00 */
[----:B------:R-:W-:-:S07]  /*1c70*/  UIADD3 UR7, UPT, UPT, -UR7, URZ, URZ ;  /* 0x000000ff07077290 */ /* 0x000fce000fffe1ff */
[----:B--23--:R-:W2:Y:S01]  /*1c80*/  LDC.64 R10, c[0x0][0x388] ;  /* 0x0000e200ff0a7b82 */ /* 0x00cea20000000a00 */
[----:B----4-:R-:W-:-:S06]  /*1c90*/  UIMAD UR4, UR4, UR6, URZ ;  /* 0x00000006040472a4 */ /* 0x010fcc000f8e02ff */
[----:B------:R-:W-:-:S05]  /*1ca0*/  IMAD R0, R3, UR4, R0 ;  /* 0x0000000403007c24 */ /* 0x000fca000f8e0200 */
[----:B------:R-:W-:-:S07]  /*1cb0*/  IADD3 R5, PT, PT, R0, UR5, RZ ;  /* 0x0000000500057c10 */ /* 0x000fce000fffe0ff */
.L_x_72:
[----:B0--3--:R-:W-:-:S06]  /*1cc0*/  IMAD.WIDE R2, R5, 0x4, R8 ;  /* 0x0000000405027825 */ /* 0x009fcc00078e0208 */
[----:B------:R-:W3:Y:S01]  /*1cd0*/  LDG.E.CONSTANT R3, desc[UR12][R2.64] ;  /* 0x0000000c02037981 */ /* 0x000ee2000c1e9900 */
[----:B--2---:R-:W-:Y:S01]  /*1ce0*/  IMAD.WIDE R6, R5, 0x4, R10 ;  /* 0x0000000405067825 */ /* 0x004fe200078e020a */
[----:B------:R-:W-:Y:S01]  /*1cf0*/  UIADD3 UR7, UPT, UPT, UR7, 0x1, URZ ;  /* 0x0000000107077890 */ /* 0x000fe2000fffe0ff */
[----:B------:R-:W-:-:S03]  /*1d00*/  IADD3 R5, PT, PT, R4, R5, RZ ;  /* 0x0000000504057210 */ /* 0x000fc60007ffe0ff */
[----:B------:R-:W-:Y:S01]  /*1d10*/  UISETP.NE.AND UP0, UPT, UR7, URZ, UPT ;  /* 0x000000ff0700728c */ /* 0x000fe2000bf05270 */
[----:B---3--:R3:W-:Y:S08]  /*1d20*/  STG.E desc[UR12][R6.64], R3 ;  /* 0x0000000306007986 */ /* 0x0087f0000c10190c */
[----:B------:R-:W-:Y:S05]  /*1d30*/  BRA.U UP0, `(.L_x_72) ;  /* 0xfffffffd00e07547 */ /* 0x000fea000b83ffff */
[----:B------:R-:W-:Y:S05]  /*1d40*/  EXIT ;  /* 0x000000000000794d */ /* 0x000fea0003800000 */
.L_x_73:
        /* <DEDUP_REMOVED lines=11> */
.L_x_88:


//--------------------- .text.changeDetection_1x1_kernel --------------------------
	.section	.text.changeDetection_1x1_kernel,"ax",@progbits
	.align	128
        .global         changeDetection_1x1_kernel
        .type           changeDetection_1x1_kernel,@function
        .size           changeDetection_1x1_kernel,(.L_x_89 - changeDetection_1x1_kernel)
        .other          changeDetection_1x1_kernel,@"STO_CUDA_ENTRY STV_DEFAULT"
changeDetection_1x1_kernel:
.text.changeDetection_1x1_kernel:
[----:B------:R-:W-:Y:S01]  /*0000*/  LDC R1, c[0x0][0x37c] ;  /* 0x0000df00ff017b82 */ /* 0x000fe20000000800 */
[----:B------:R-:W0:Y:S07]  /*0010*/  S2R R3, SR_TID.X ;  /* 0x0000000000037919 */ /* 0x000e2e0000002100 */
[----:B------:R-:W1:Y:S01]  /*0020*/  S2UR UR4, SR_CTAID.X ;  /* 0x00000000000479c3 */ /* 0x000e620000002500 */
[----:B------:R-:W1:Y:S07]  /*0030*/  LDCU UR5, c[0x0][0x360] ;  /* 0x00006c00ff0577ac */ /* 0x000e6e0008000800 */
[----:B------:R-:W2:Y:S08]  /*0040*/  LDC.64 R12, c[0x0][0x398] ;  /* 0x0000e600ff0c7b82 */ /* 0x000eb00000000a00 */
[----:B------:R-:W3:Y:S01]  /*0050*/  LDC R0, c[0x0][0x3a0] ;  /* 0x0000e800ff007b82 */ /* 0x000ee20000000800 */
[----:B-1----:R-:W-:-:S06]  /*0060*/  UIMAD UR4, UR4, UR5, URZ ;  /* 0x00000005040472a4 */ /* 0x002fcc000f8e02ff */
[----:B0-----:R-:W-:Y:S01]  /*0070*/  IADD3 R5, PT, PT, R3, UR4, RZ ;  /* 0x0000000403057c10 */ /* 0x001fe2000fffe0ff */
[----:B--2---:R-:W-:Y:S01]  /*0080*/  IMAD R2, R13, R12, RZ ;  /* 0x0000000c0d027224 */ /* 0x004fe200078e02ff */
[----:B---3--:R-:W-:-:S04]  /*0090*/  ISETP.GE.AND P0, PT, R0, 0x1, PT ;  /* 0x000000010000780c */ /* 0x008fc80003f06270 */
[----:B------:R-:W-:-:S13]  /*00a0*/  ISETP.GE.OR P0, PT, R5, R2, !P0 ;  /* 0x000000020500720c */ /* 0x000fda0004706670 */
[----:B------:R-:W-:Y:S05]  /*00b0*/  @P0 EXIT ;  /* 0x000000000000094d */ /* 0x000fea0003800000 */
[C---:B------:R-:W-:Y:S01]  /*00c0*/  ISETP.GE.U32.AND P1, PT, R0.reuse, 0x8, PT ;  /* 0x000000080000780c */ /* 0x040fe20003f26070 */
[----:B------:R-:W0:Y:S01]  /*00d0*/  LDCU.64 UR6, c[0x0][0x358] ;  /* 0x00006b00ff0677ac */ /* 0x000e220008000a00 */
[----:B------:R-:W-:Y:S01]  /*00e0*/  LOP3.LUT R4, R0, 0x7, RZ, 0xc0, !PT ;  /* 0x0000000700047812 */ /* 0x000fe200078ec0ff */
[----:B------:R-:W-:Y:S01]  /*00f0*/  HFMA2 R7, -RZ, RZ, 0, 0 ;  /* 0x00000000ff077431 */ /* 0x000fe200000001ff */
[----:B------:R-:W-:Y:S02]  /*0100*/  PRMT R26, RZ, 0x7610, R26 ;  /* 0x00007610ff1a7816 */ /* 0x000fe4000000001a */
[----:B------:R-:W-:-:S07]  /*0110*/  ISETP.NE.AND P0, PT, R4, RZ, PT ;  /* 0x000000ff0400720c */ /* 0x000fce0003f05270 */
[----:B------:R-:W-:Y:S06]  /*0120*/  @!P1 BRA `(.L_x_74) ;  /* 0x0000000400209947 */ /* 0x000fec0003800000 */
[----:B------:R-:W-:Y:S01]  /*0130*/  LOP3.LUT R7, R0, 0x7ffffff8, RZ, 0xc0, !PT ;  /* 0x7ffffff800077812 */ /* 0x000fe200078ec0ff */
[----:B------:R-:W1:Y:S01]  /*0140*/  LDCU UR5, c[0x0][0x3a4] ;  /* 0x00007480ff0577ac */ /* 0x000e620008000800 */
[----:B------:R-:W-:Y:S02]  /*0150*/  PRMT R26, RZ, 0x7610, R26 ;  /* 0x00007610ff1a7816 */ /* 0x000fe4000000001a */
[----:B------:R-:W-:Y:S02]  /*0160*/  MOV R9, R5 ;  /* 0x0000000500097202 */ /* 0x000fe40000000f00 */
[----:B------:R-:W-:-:S07]  /*0170*/  IADD3 R6, PT, PT, -R7, RZ, RZ ;  /* 0x000000ff07067210 */ /* 0x000fce0007ffe1ff */
.L_x_75:
[----:B------:R-:W2:Y:S08]  /*0180*/  LDC.64 R16, c[0x0][0x388] ;  /* 0x0000e200ff107b82 */ /* 0x000eb00000000a00 */
[----:B------:R-:W3:Y:S01]  /*0190*/  LDC.64 R24, c[0x0][0x380] ;  /* 0x0000e000ff187b82 */ /* 0x000ee20000000a00 */
[----:B--2---:R-:W-:-:S05]  /*01a0*/  IMAD.WIDE R16, R9, 0x4, R16 ;  /* 0x0000000409107825 */ /* 0x004fca00078e0210 */
[----:B0-----:R-:W2:Y:S01]  /*01b0*/  LDG.E R19, desc[UR6][R16.64] ;  /* 0x0000000610137981 */ /* 0x001ea2000c1e1900 */
[----:B---3--:R-:W-:-:S05]  /*01c0*/  IMAD.WIDE R24, R9, 0x4, R24 ;  /* 0x0000000409187825 */ /* 0x008fca00078e0218 */
[----:B------:R-:W2:Y:S01]  /*01d0*/  LDG.E.CONSTANT R10, desc[UR6][R24.64] ;  /* 0x00000006180a7981 */ /* 0x000ea2000c1e9900 */
[----:B------:R-:W-:-:S04]  /*01e0*/  IMAD.WIDE R14, R2, 0x4, R16 ;  /* 0x00000004020e7825 */ /* 0x000fc800078e0210 */
[C---:B------:R-:W-:Y:S01]  /*01f0*/  IMAD.WIDE R22, R2.reuse, 0x4, R24 ;  /* 0x0000000402167825 */ /* 0x040fe200078e0218 */
[----:B------:R0:W3:Y:S04]  /*0200*/  LDG.E R28, desc[UR6][R14.64] ;  /* 0x000000060e1c7981 */ /* 0x0000e8000c1e1900 */
[----:B------:R4:W3:Y:S01]  /*0210*/  LDG.E.CONSTANT R11, desc[UR6][R22.64] ;  /* 0x00000006160b7981 */ /* 0x0008e2000c1e9900 */
[----:B------:R-:W-:-:S05]  /*0220*/  IMAD.WIDE R20, R2, 0x4, R14 ;  /* 0x0000000402147825 */ /* 0x000fca00078e020e */
[----:B------:R5:W3:Y:S01]  /*0230*/  LDG.E R29, desc[UR6][R20.64] ;  /* 0x00000006141d7981 */ /* 0x000ae2000c1e1900 */
[----:B0-----:R-:W-:-:S04]  /*0240*/  IMAD.WIDE R14, R2, 0x4, R20 ;  /* 0x00000004020e7825 */ /* 0x001fc800078e0214 */
[C---:B----4-:R-:W-:Y:S01]  /*0250*/  IMAD.WIDE R22, R2.reuse, 0x4, R22 ;  /* 0x0000000402167825 */ /* 0x050fe200078e0216 */
[----:B------:R0:W4:Y:S03]  /*0260*/  LDG.E R27, desc[UR6][R14.64] ;  /* 0x000000060e1b7981 */ /* 0x000126000c1e1900 */
[C---:B------:R-:W-:Y:S01]  /*0270*/  IMAD.WIDE R16, R2.reuse, 0x4, R14 ;  /* 0x0000000402107825 */ /* 0x040fe200078e020e */
[----:B------:R-:W4:Y:S03]  /*0280*/  LDG.E.CONSTANT R8, desc[UR6][R22.64] ;  /* 0x0000000616087981 */ /* 0x000f26000c1e9900 */
[C---:B-----5:R-:W-:Y:S01]  /*0290*/  IMAD.WIDE R20, R2.reuse, 0x4, R22 ;  /* 0x0000000402147825 */ /* 0x060fe200078e0216 */
[----:B------:R5:W4:Y:S03]  /*02a0*/  LDG.E R25, desc[UR6][R16.64] ;  /* 0x0000000610197981 */ /* 0x000b26000c1e1900 */
[C---:B0-----:R-:W-:Y:S01]  /*02b0*/  IMAD.WIDE R14, R2.reuse, 0x4, R16 ;  /* 0x00000004020e7825 */ /* 0x041fe200078e0210 */
[----:B------:R-:W4:Y:S04]  /*02c0*/  LDG.E.CONSTANT R24, desc[UR6][R20.64] ;  /* 0x0000000614187981 */ /* 0x000f28000c1e9900 */
[----:B------:R0:W4:Y:S01]  /*02d0*/  LDG.E R23, desc[UR6][R14.64] ;  /* 0x000000060e177981 */ /* 0x000122000c1e1900 */
[----:B-----5:R-:W-:-:S04]  /*02e0*/  IMAD.WIDE R16, R2, 0x4, R20 ;  /* 0x0000000402107825 */ /* 0x020fc800078e0214 */
[----:B--2---:R-:W-:Y:S01]  /*02f0*/  FADD R22, R19, -R10 ;  /* 0x8000000a13167221 */ /* 0x004fe20000000000 */
[C---:B------:R-:W-:Y:S01]  /*0300*/  IMAD.WIDE R18, R2.reuse, 0x4, R14 ;  /* 0x0000000402127825 */ /* 0x040fe200078e020e */
[----:B------:R2:W5:Y:S03]  /*0310*/  LDG.E.CONSTANT R10, desc[UR6][R16.64] ;  /* 0x00000006100a7981 */ /* 0x000566000c1e9900 */
[----:B0-----:R-:W-:Y:S01]  /*0320*/  IMAD.WIDE R14, R2, 0x4, R16 ;  /* 0x00000004020e7825 */ /* 0x001fe200078e0210 */
[----:B-1----:R-:W-:Y:S02]  /*0330*/  FSETP.GT.AND P1, PT, |R22|, UR5, PT ;  /* 0x0000000516007c0b */ /* 0x002fe4000bf24200 */
[----:B------:R-:W5:Y:S01]  /*0340*/  LDG.E R22, desc[UR6][R18.64] ;  /* 0x0000000612167981 */ /* 0x000f62000c1e1900 */
[----:B------:R-:W-:-:S04]  /*0350*/  IMAD.WIDE R20, R2, 0x4, R14 ;  /* 0x0000000402147825 */ /* 0x000fc800078e020e */
[----:B--2---:R-:W-:Y:S02]  /*0360*/  IMAD.WIDE R16, R2, 0x4, R18 ;  /* 0x0000000402107825 */ /* 0x004fe400078e0212 */
[----:B------:R0:W2:Y:S02]  /*0370*/  LDG.E.CONSTANT R18, desc[UR6][R14.64] ;  /* 0x000000060e127981 */ /* 0x0000a4000c1e9900 */
[----:B---3--:R-:W-:Y:S02]  /*0380*/  FADD R28, R28, -R11 ;  /* 0x8000000b1c1c7221 */ /* 0x008fe40000000000 */
[----:B------:R1:W3:Y:S01]  /*0390*/  LDG.E R16, desc[UR6][R16.64] ;  /* 0x0000000610107981 */ /* 0x0002e2000c1e1900 */
[----:B0-----:R-:W-:-:S03]  /*03a0*/  IMAD.WIDE R14, R2, 0x4, R20 ;  /* 0x00000004020e7825 */ /* 0x001fc600078e0214 */
[----:B------:R-:W3:Y:S04]  /*03b0*/  LDG.E.CONSTANT R21, desc[UR6][R20.64] ;  /* 0x0000000614157981 */ /* 0x000ee8000c1e9900 */
[----:B------:R-:W3:Y:S01]  /*03c0*/  LDG.E.CONSTANT R11, desc[UR6][R14.64] ;  /* 0x000000060e0b7981 */ /* 0x000ee2000c1e9900 */
[----:B------:R-:W-:Y:S01]  /*03d0*/  FSETP.GT.AND P2, PT, |R28|, UR5, PT ;  /* 0x000000051c007c0b */ /* 0x000fe2000bf44200 */
[----:B----4-:R-:W-:Y:S01]  /*03e0*/  FADD R29, R29, -R8 ;  /* 0x800000081d1d7221 */ /* 0x010fe20000000000 */
[----:B------:R-:W-:Y:S01]  /*03f0*/  FADD R24, R27, -R24 ;  /* 0x800000181b187221 */ /* 0x000fe20000000000 */
[----:B------:R-:W-:Y:S02]  /*0400*/  SEL R19, RZ, 0x1, !P1 ;  /* 0x00000001ff137807 */ /* 0x000fe40004800000 */
[----:B------:R-:W-:-:S02]  /*0410*/  SEL R8, RZ, 0x1, !P2 ;  /* 0x00000001ff087807 */ /* 0x000fc40005000000 */
[----:B------:R-:W-:Y:S02]  /*0420*/  FSETP.GT.AND P1, PT, |R29|, UR5, PT ;  /* 0x000000051d007c0b */ /* 0x000fe4000bf24200 */
[----:B------:R-:W-:Y:S02]  /*0430*/  FSETP.GT.AND P2, PT, |R24|, UR5, PT ;  /* 0x0000000518007c0b */ /* 0x000fe4000bf44200 */
[----:B------:R-:W-:Y:S02]  /*0440*/  LOP3.LUT R8, R8, R26, R19, 0xfe, !PT ;  /* 0x0000001a08087212 */ /* 0x000fe400078efe13 */
[----:B-1----:R-:W-:Y:S02]  /*0450*/  SEL R17, RZ, 0x1, !P1 ;  /* 0x00000001ff117807 */ /* 0x002fe40004800000 */
[----:B------:R-:W-:Y:S02]  /*0460*/  IADD3 R6, PT, PT, R6, 0x8, RZ ;  /* 0x0000000806067810 */ /* 0x000fe40007ffe0ff */
[----:B------:R-:W-:Y:S01]  /*0470*/  LEA R9, R2, R9, 0x3 ;  /* 0x0000000902097211 */ /* 0x000fe200078e18ff */
[----:B-----5:R-:W-:Y:S01]  /*0480*/  FADD R25, R25, -R10 ;  /* 0x8000000a19197221 */ /* 0x020fe20000000000 */
[----:B------:R-:W-:-:S04]  /*0490*/  SEL R10, RZ, 0x1, !P2 ;  /* 0x00000001ff0a7807 */ /* 0x000fc80005000000 */
[----:B------:R-:W-:Y:S02]  /*04a0*/  FSETP.GT.AND P1, PT, |R25|, UR5, PT ;  /* 0x0000000519007c0b */ /* 0x000fe4000bf24200 */
[----:B------:R-:W-:Y:S01]  /*04b0*/  LOP3.LUT R8, R10, R8, R17, 0xfe, !PT ;  /* 0x000000080a087212 */ /* 0x000fe200078efe11 */
[----:B--2---:R-:W-:-:S05]  /*04c0*/  FADD R18, R23, -R18 ;  /* 0x8000001217127221 */ /* 0x004fca0000000000 */
[----:B------:R-:W-:Y:S01]  /*04d0*/  FSETP.GT.AND P2, PT, |R18|, UR5, PT ;  /* 0x0000000512007c0b */ /* 0x000fe2000bf44200 */
[----:B---3--:R-:W-:-:S03]  /*04e0*/  FADD R21, R22, -R21 ;  /* 0x8000001516157221 */ /* 0x008fc60000000000 */
[----:B------:R-:W-:Y:S01]  /*04f0*/  SEL R10, RZ, 0x1, !P2 ;  /* 0x00000001ff0a7807 */ /* 0x000fe20005000000 */
[----:B------:R-:W-:Y:S01]  /*0500*/  FADD R16, R16, -R11 ;  /* 0x8000000b10107221 */ /* 0x000fe20000000000 */
[----:B------:R-:W-:Y:S02]  /*0510*/  SEL R11, RZ, 0x1, !P1 ;  /* 0x00000001ff0b7807 */ /* 0x000fe40004800000 */
[----:B------:R-:W-:Y:S02]  /*0520*/  FSETP.GT.AND P1, PT, |R21|, UR5, PT ;  /* 0x0000000515007c0b */ /* 0x000fe4000bf24200 */
[----:B------:R-:W-:Y:S02]  /*0530*/  LOP3.LUT R8, R10, R8, R11, 0xfe, !PT ;  /* 0x000000080a087212 */ /* 0x000fe400078efe0b */
[----:B------:R-:W-:Y:S02]  /*0540*/  SEL R11, RZ, 0x1, !P1 ;  /* 0x00000001ff0b7807 */ /* 0x000fe40004800000 */
[----:B------:R-:W-:-:S02]  /*0550*/  ISETP.NE.AND P1, PT, R6, RZ, PT ;  /* 0x000000ff0600720c */ /* 0x000fc40003f25270 */
[----:B------:R-:W-:-:S04]  /*0560*/  FSETP.GT.AND P2, PT, |R16|, UR5, PT ;  /* 0x0000000510007c0b */ /* 0x000fc8000bf44200 */
[----:B------:R-:W-:-:S04]  /*0570*/  SEL R10, RZ, 0x1, !P2 ;  /* 0x00000001ff0a7807 */ /* 0x000fc80005000000 */
[----:B------:R-:W-:-:S04]  /*0580*/  LOP3.LUT R8, R10, R8, R11, 0xfe, !PT ;  /* 0x000000080a087212 */ /* 0x000fc800078efe0b */
[----:B------:R-:W-:Y:S01]  /*0590*/  PRMT R26, R8, 0x7610, R26 ;  /* 0x00007610081a7816 */ /* 0x000fe2000000001a */
[----:B------:R-:W-:Y:S06]  /*05a0*/  @P1 BRA `(.L_x_75) ;  /* 0xfffffff800f41947 */ /* 0x000fec000383ffff */
.L_x_74:
        /* <DEDUP_REMOVED lines=10> */
[----:B------:R-:W-:Y:S02]  /*0650*/  IMAD.WIDE R16, R2, 0x4, R20 ;  /* 0x0000000402107825 */ /* 0x000fe400078e0214 */
[----:B0-----:R-:W4:Y:S02]  /*0660*/  LDG.E R20, desc[UR6][R20.64] ;  /* 0x0000000614147981 */ /* 0x001f24000c1e1900 */
[----:B---3--:R-:W-:-:S04]  /*0670*/  IMAD.WIDE R14, R9, 0x4, R14 ;  /* 0x00000004090e7825 */ /* 0x008fc800078e020e */
[C---:B------:R-:W-:Y:S02]  /*0680*/  IMAD.WIDE R10, R2.reuse, 0x4, R14 ;  /* 0x00000004020a7825 */ /* 0x040fe400078e020e */
[----:B------:R-:W4:Y:S02]  /*0690*/  LDG.E.CONSTANT R15, desc[UR6][R14.64] ;  /* 0x000000060e0f7981 */ /* 0x000f24000c1e9900 */
[C---:B------:R-:W-:Y:S02]  /*06a0*/  IMAD.WIDE R18, R2.reuse, 0x4, R16 ;  /* 0x0000000402127825 */ /* 0x040fe400078e0210 */
[----:B------:R-:W3:Y:S02]  /*06b0*/  LDG.E R16, desc[UR6][R16.64] ;  /* 0x0000000610107981 */ /* 0x000ee4000c1e1900 */
[C---:B------:R-:W-:Y:S02]  /*06c0*/  IMAD.WIDE R8, R2.reuse, 0x4, R10 ;  /* 0x0000000402087825 */ /* 0x040fe400078e020a */
[----:B------:R-:W3:Y:S02]  /*06d0*/  LDG.E.CONSTANT R11, desc[UR6][R10.64] ;  /* 0x000000060a0b7981 */ /* 0x000ee4000c1e9900 */
[----:B------:R-:W-:-:S02]  /*06e0*/  IMAD.WIDE R22, R2, 0x4, R18 ;  /* 0x0000000402167825 */ /* 0x000fc400078e0212 */
[----:B------:R-:W5:Y:S02]  /*06f0*/  LDG.E R27, desc[UR6][R18.64] ;  /* 0x00000006121b7981 */ /* 0x000f64000c1e1900 */
[----:B------:R-:W-:Y:S02]  /*0700*/  IMAD.WIDE R24, R2, 0x4, R8 ;  /* 0x0000000402187825 */ /* 0x000fe400078e0208 */
[----:B------:R-:W5:Y:S04]  /*0710*/  LDG.E.CONSTANT R8, desc[UR6][R8.64] ;  /* 0x0000000608087981 */ /* 0x000f68000c1e9900 */
[----:B------:R-:W2:Y:S04]  /*0720*/  LDG.E R22, desc[UR6][R22.64] ;  /* 0x0000000616167981 */ /* 0x000ea8000c1e1900 */
[----:B------:R-:W2:Y:S01]  /*0730*/  LDG.E.CONSTANT R25, desc[UR6][R24.64] ;  /* 0x0000000618197981 */ /* 0x000ea2000c1e9900 */
[----:B------:R-:W-:Y:S01]  /*0740*/  IADD3 R7, PT, PT, R7, 0x4, RZ ;  /* 0x0000000407077810 */ /* 0x000fe20007ffe0ff */
[----:B----4-:R-:W-:Y:S01]  /*0750*/  FADD R20, R20, -R15 ;  /* 0x8000000f14147221 */ /* 0x010fe20000000000 */
[----:B---3--:R-:W-:Y:S01]  /*0760*/  FADD R17, R16, -R11 ;  /* 0x8000000b10117221 */ /* 0x008fe20000000000 */
[----:B-----5:R-:W-:-:S05]  /*0770*/  FADD R27, R27, -R8 ;  /* 0x800000081b1b7221 */ /* 0x020fca0000000000 */
[----:B------:R-:W-:Y:S01]  /*0780*/  FMNMX3 R17, |R20|, |R17|, |R27|, !PT ;  /* 0x4000001114117276 */ /* 0x000fe2000780061b */
[----:B--2---:R-:W-:-:S05]  /*0790*/  FADD R10, R22, -R25 ;  /* 0x80000019160a7221 */ /* 0x004fca0000000000 */
[----:B------:R-:W-:-:S04]  /*07a0*/  FMNMX R10, R17, |R10|, !PT ;  /* 0x4000000a110a7209 */ /* 0x000fc80007800000 */
[----:B------:R-:W-:-:S04]  /*07b0*/  FSETP.GT.AND P1, PT, R10, UR5, PT ;  /* 0x000000050a007c0b */ /* 0x000fc8000bf24000 */
[----:B------:R-:W-:-:S04]  /*07c0*/  SEL R9, RZ, 0x1, !P1 ;  /* 0x00000001ff097807 */ /* 0x000fc80004800000 */
[----:B------:R-:W-:-:S04]  /*07d0*/  LOP3.LUT R9, R26, R9, RZ, 0xfc, !PT ;  /* 0x000000091a097212 */ /* 0x000fc800078efcff */
[----:B------:R-:W-:-:S07]  /*07e0*/  PRMT R26, R9, 0x7610, R26 ;  /* 0x00007610091a7816 */ /* 0x000fce000000001a */
.L_x_77:
        /* <DEDUP_REMOVED lines=15> */
[----:B------:R-:W2:Y:S03]  /*08e0*/  @P2 LDG.E R20, desc[UR6][R20.64] ;  /* 0x0000000614142981 */ /* 0x000ea6000c1e1900 */
[----:B------:R-:W0:Y:S01]  /*08f0*/  @!P1 LDC R25, c[0x0][0x3a4] ;  /* 0x0000e900ff199b82 */ /* 0x000e220000000800 */
[C---:B------:R-:W-:Y:S02]  /*0900*/  @P2 IMAD.WIDE R16, R2.reuse, 0x4, R18 ;  /* 0x0000000402102825 */ /* 0x040fe400078e0212 */
[----:B------:R-:W5:Y:S02]  /*0910*/  @P2 LDG.E.CONSTANT R19, desc[UR6][R18.64] ;  /* 0x0000000612132981 */ /* 0x000f64000c1e9900 */
[----:B------:R-:W-:Y:S02]  /*0920*/  @!P1 IMAD R7, R2, R7, R5 ;  /* 0x0000000702079224 */ /* 0x000fe400078e0205 */
[----:B------:R-:W2:Y:S02]  /*0930*/  @P2 LDG.E.CONSTANT R17, desc[UR6][R16.64] ;  /* 0x0000000610112981 */ /* 0x000ea4000c1e9900 */
        /* <DEDUP_REMOVED lines=16> */
.L_x_76:
[----:B------:R-:W-:-:S13]  /*0a40*/  LOP3.LUT P1, RZ, R26, 0xff, RZ, 0xc0, !PT ;  /* 0x000000ff1aff7812 */ /* 0x000fda000782c0ff */
[----:B0-----:R-:W-:Y:S05]  /*0a50*/  @!P1 EXIT ;  /* 0x000000000000994d */ /* 0x001fea0003800000 */
[----:B------:R-:W0:Y:S01]  /*0a60*/  LDCU.U8 UR5, c[0x0][0x3a8] ;  /* 0x00007500ff0577ac */ /* 0x000e220008000000 */
[----:B------:R-:W-:Y:S01]  /*0a70*/  MOV R8, 0x1 ;  /* 0x0000000100087802 */ /* 0x000fe20000000f00 */
[----:B------:R-:W1:Y:S01]  /*0a80*/  LDCU.64 UR8, c[0x0][0x390] ;  /* 0x00007200ff0877ac */ /* 0x000e620008000a00 */
[----:B0-----:R-:W-:Y:S01]  /*0a90*/  UPRMT UR5, UR5, 0x8880, URZ ;  /* 0x0000888005057896 */ /* 0x001fe200080000ff */
[----:B-1----:R-:W-:-:S05]  /*0aa0*/  IADD3 R6, P2, PT, R5, UR8, RZ ;  /* 0x0000000805067c10 */ /* 0x002fca000ff5e0ff */
[----:B------:R-:W-:Y:S02]  /*0ab0*/  ISETP.NE.AND P1, PT, RZ, UR5, PT ;  /* 0x00000005ff007c0c */ /* 0x000fe4000bf25270 */
[----:B------:R-:W-:-:S05]  /*0ac0*/  LEA.HI.X.SX32 R7, R5, UR9, 0x1, P2 ;  /* 0x0000000905077c11 */ /* 0x000fca00090f0eff */
[----:B------:R0:W-:Y:S06]  /*0ad0*/  STG.E.U8 desc[UR6][R6.64], R8 ;  /* 0x0000000806007986 */ /* 0x0001ec000c101106 */
[----:B------:R-:W-:Y:S05]  /*0ae0*/  @!P1 EXIT ;  /* 0x000000000000994d */ /* 0x000fea0003800000 */
[C---:B------:R-:W-:Y:S01]  /*0af0*/  ISETP.GE.U32.AND P1, PT, R0.reuse, 0x10, PT ;  /* 0x000000100000780c */ /* 0x040fe20003f26070 */
[----:B0-----:R-:W-:Y:S01]  /*0b00*/  HFMA2 R8, -RZ, RZ, 0, 0 ;  /* 0x00000000ff087431 */ /* 0x001fe200000001ff */
[----:B------:R-:W-:-:S04]  /*0b10*/  LOP3.LUT R6, R0, 0xf, RZ, 0xc0, !PT ;  /* 0x0000000f00067812 */ /* 0x000fc800078ec0ff */
[----:B------:R-:W-:-:S07]  /*0b20*/  ISETP.NE.AND P2, PT, R6, RZ, PT ;  /* 0x000000ff0600720c */ /* 0x000fce0003f45270 */
[----:B------:R-:W-:Y:S06]  /*0b30*/  @!P1 BRA `(.L_x_78) ;  /* 0x0000000400249947 */ /* 0x000fec0003800000 */
[----:B------:R-:W-:Y:S02]  /*0b40*/  LOP3.LUT R8, R0, 0x7ffffff0, RZ, 0xc0, !PT ;  /* 0x7ffffff000087812 */ /* 0x000fe400078ec0ff */
[----:B------:R-:W-:Y:S02]  /*0b50*/  MOV R7, R5 ;  /* 0x0000000500077202 */ /* 0x000fe40000000f00 */
[----:B------:R-:W-:-:S07]  /*0b60*/  IADD3 R9, PT, PT, -R8, RZ, RZ ;  /* 0x000000ff08097210 */ /* 0x000fce0007ffe1ff */
.L_x_79:
[----:B0-----:R-:W0:Y:S02]  /*0b70*/  LDC.64 R18, c[0x0][0x380] ;  /* 0x0000e000ff127b82 */ /* 0x001e240000000a00 */
[----:B0-----:R-:W-:-:S05]  /*0b80*/  IMAD.WIDE R18, R7, 0x4, R18 ;  /* 0x0000000407127825 */ /* 0x001fca00078e0212 */
[----:B------:R0:W2:Y:S02]  /*0b90*/  LDG.E.CONSTANT R25, desc[UR6][R18.64] ;  /* 0x0000000612197981 */ /* 0x0000a4000c1e9900 */
[----:B0-----:R-:W-:-:S05]  /*0ba0*/  IMAD.WIDE R18, R2, 0x4, R18 ;  /* 0x0000000402127825 */ /* 0x001fca00078e0212 */
[----:B------:R-:W3:Y:S01]  /*0bb0*/  LDG.E.CONSTANT R23, desc[UR6][R18.64] ;  /* 0x0000000612177981 */ /* 0x000ee2000c1e9900 */
[----:B------:R-:W-:-:S05]  /*0bc0*/  IMAD.WIDE R14, R2, 0x4, R18 ;  /* 0x00000004020e7825 */ /* 0x000fca00078e0212 */
[----:B------:R0:W4:Y:S01]  /*0bd0*/  LDG.E.CONSTANT R21, desc[UR6][R14.64] ;  /* 0x000000060e157981 */ /* 0x000122000c1e9900 */
[----:B------:R-:W-:-:S05]  /*0be0*/  IMAD.WIDE R16, R2, 0x4, R14 ;  /* 0x0000000402107825 */ /* 0x000fca00078e020e */
[----:B------:R1:W5:Y:S01]  /*0bf0*/  LDG.E.CONSTANT R11, desc[UR6][R16.64] ;  /* 0x00000006100b7981 */ /* 0x000362000c1e9900 */
[----:B0-----:R-:W-:-:S05]  /*0c00*/  IMAD.WIDE R14, R2, 0x4, R16 ;  /* 0x00000004020e7825 */ /* 0x001fca00078e0210 */
[----:B------:R-:W5:Y:S01]  /*0c10*/  LDG.E.CONSTANT R10, desc[UR6][R14.64] ;  /* 0x000000060e0a7981 */ /* 0x000f62000c1e9900 */
[C---:B------:R-:W-:Y:S01]  /*0c20*/  IMAD.WIDE R28, R2.reuse, 0x4, R14 ;  /* 0x00000004021c7825 */ /* 0x040fe200078e020e */
[----:B-1----:R-:W0:Y:S04]  /*0c30*/  LDC.64 R16, c[0x0][0x388] ;  /* 0x0000e200ff107b82 */ /* 0x002e280000000a00 */
[----:B------:R1:W5:Y:S02]  /*0c40*/  LDG.E.CONSTANT R27, desc[UR6][R28.64] ;  /* 0x000000061c1b7981 */ /* 0x000364000c1e9900 */
[----:B-1----:R-:W-:-:S05]  /*0c50*/  IMAD.WIDE R28, R2, 0x4, R28 ;  /* 0x00000004021c7825 */ /* 0x002fca00078e021c */
[----:B------:R-:W5:Y:S01]  /*0c60*/  LDG.E.CONSTANT R22, desc[UR6][R28.64] ;  /* 0x000000061c167981 */ /* 0x000f62000c1e9900 */
[----:B------:R-:W-:-:S05]  /*0c70*/  IMAD.WIDE R18, R2, 0x4, R28 ;  /* 0x0000000402127825 */ /* 0x000fca00078e021c */
[----:B------:R1:W5:Y:S01]  /*0c80*/  LDG.E.CONSTANT R26, desc[UR6][R18.64] ;  /* 0x00000006121a7981 */ /* 0x000362000c1e9900 */
[----:B------:R-:W-:-:S05]  /*0c90*/  IMAD.WIDE R14, R2, 0x4, R18 ;  /* 0x00000004020e7825 */ /* 0x000fca00078e0212 */
[----:B------:R0:W5:Y:S01]  /*0ca0*/  LDG.E.CONSTANT R20, desc[UR6][R14.64] ;  /* 0x000000060e147981 */ /* 0x000162000c1e9900 */
[----:B-1----:R-:W-:-:S04]  /*0cb0*/  IMAD.WIDE R18, R2, 0x4, R14 ;  /* 0x0000000402127825 */ /* 0x002fc800078e020e */
[----:B0-----:R-:W-:Y:S01]  /*0cc0*/  IMAD.WIDE R16, R7, 0x4, R16 ;  /* 0x0000000407107825 */ /* 0x001fe200078e0210 */
[----:B------:R0:W5:Y:S03]  /*0cd0*/  LDG.E.CONSTANT R24, desc[UR6][R18.64] ;  /* 0x0000000612187981 */ /* 0x000166000c1e9900 */
[----:B------:R-:W-:-:S05]  /*0ce0*/  IMAD.WIDE R14, R2, 0x4, R18 ;  /* 0x00000004020e7825 */ /* 0x000fca00078e0212 */
[----:B------:R1:W5:Y:S01]  /*0cf0*/  LDG.E.CONSTANT R28, desc[UR6][R14.64] ;  /* 0x000000060e1c7981 */ /* 0x000362000c1e9900 */
[----:B0-----:R-:W-:-:S05]  /*0d00*/  IMAD.WIDE R18, R2, 0x4, R14 ;  /* 0x0000000402127825 */ /* 0x001fca00078e020e */
[----:B------:R0:W5:Y:S01]  /*0d10*/  LDG.E.CONSTANT R29, desc[UR6][R18.64] ;  /* 0x00000006121d7981 */ /* 0x000162000c1e9900 */
[----:B-1----:R-:W-:-:S04]  /*0d20*/  IMAD.WIDE R14, R2, 0x4, R16 ;  /* 0x00000004020e7825 */ /* 0x002fc800078e0210 */
[C---:B0-----:R-:W-:Y:S01]  /*0d30*/  IMAD.WIDE R18, R2.reuse, 0x4, R18 ;  /* 0x0000000402127825 */ /* 0x041fe200078e0212 */
[----:B--2---:R0:W-:Y:S03]  /*0d40*/  STG.E desc[UR6][R16.64], R25 ;  /* 0x0000001910007986 */ /* 0x0041e6000c101906 */
[C---:B0-----:R-:W-:Y:S01]  /*0d50*/  IMAD.WIDE R16, R2.reuse, 0x4, R14 ;  /* 0x0000000402107825 */ /* 0x041fe200078e020e */
[----:B---3--:R0:W-:Y:S04]  /*0d60*/  STG.E desc[UR6][R14.64], R23 ;  /* 0x000000170e007986 */ /* 0x0081e8000c101906 */
[----:B----4-:R1:W-:Y:S04]  /*0d70*/  STG.E desc[UR6][R16.64], R21 ;  /* 0x0000001510007986 */ /* 0x0103e8000c101906 */
[----:B0-----:R0:W2:Y:S01]  /*0d80*/  LDG.E.CONSTANT R23, desc[UR6][R18.64] ;  /* 0x0000000612177981 */ /* 0x0010a2000c1e9900 */
[----:B------:R-:W-:-:S04]  /*0d90*/  IMAD.WIDE R14, R2, 0x4, R16 ;  /* 0x00000004020e7825 */ /* 0x000fc800078e0210 */
[----:B0-----:R-:W-:-:S05]  /*0da0*/  IMAD.WIDE R18, R2, 0x4, R18 ;  /* 0x0000000402127825 */ /* 0x001fca00078e0212 */
[----:B-1----:R0:W3:Y:S01]  /*0db0*/  LDG.E.CONSTANT R21, desc[UR6][R18.64] ;  /* 0x0000000612157981 */ /* 0x0020e2000c1e9900 */
[----:B------:R-:W-:-:S03]  /*0dc0*/  IMAD.WIDE R16, R2, 0x4, R18 ;  /* 0x0000000402107825 */ /* 0x000fc600078e0212 */
[----:B-----5:R1:W-:Y:S04]  /*0dd0*/  STG.E desc[UR6][R14.64], R11 ;  /* 0x0000000b0e007986 */ /* 0x0203e8000c101906 */
[----:B------:R-:W4:Y:S01]  /*0de0*/  LDG.E.CONSTANT R25, desc[UR6][R16.64] ;  /* 0x0000000610197981 */ /* 0x000f22000c1e9900 */
[----:B0-----:R-:W-:-:S05]  /*0df0*/  IMAD.WIDE R18, R2, 0x4, R16 ;  /* 0x0000000402127825 */ /* 0x001fca00078e0210 */
[----:B-1----:R0:W5:Y:S01]  /*0e00*/  LDG.E.CONSTANT R11, desc[UR6][R18.64] ;  /* 0x00000006120b7981 */ /* 0x002162000c1e9900 */
[----:B------:R-:W-:-:S05]  /*0e10*/  IMAD.WIDE R14, R2, 0x4, R14 ;  /* 0x00000004020e7825 */ /* 0x000fca00078e020e */
[----:B------:R1:W-:Y:S02]  /*0e20*/  STG.E desc[UR6][R14.64], R10 ;  /* 0x0000000a0e007986 */ /* 0x0003e4000c101906 */
[----:B-1----:R-:W-:-:S04]  /*0e30*/  IMAD.WIDE R14, R2, 0x4, R14 ;  /* 0x00000004020e7825 */ /* 0x002fc800078e020e */
[C---:B0-----:R-:W-:Y:S01]  /*0e40*/  IMAD.WIDE R18, R2.reuse, 0x4, R14 ;  /* 0x0000000402127825 */ /* 0x041fe200078e020e */
[----:B------:R-:W-:Y:S03]  /*0e50*/  STG.E desc[UR6][R14.64], R27 ;  /* 0x0000001b0e007986 */ /* 0x000fe6000c101906 */
[C---:B------:R-:W-:Y:S01]  /*0e60*/  IMAD.WIDE R16, R2.reuse, 0x4, R18 ;  /* 0x0000000402107825 */ /* 0x040fe200078e0212 */
[----:B------:R0:W-:Y:S03]  /*0e70*/  STG.E desc[UR6][R18.64], R22 ;  /* 0x0000001612007986 */ /* 0x0001e6000c101906 */
[C---:B0-----:R-:W-:Y:S01]  /*0e80*/  IMAD.WIDE R18, R2.reuse, 0x4, R16 ;  /* 0x0000000402127825 */ /* 0x041fe200078e0210 */
[----:B------:R0:W-:Y:S03]  /*0e90*/  STG.E desc[UR6][R16.64], R26 ;  /* 0x0000001a10007986 */ /* 0x0001e6000c101906 */
[C---:B------:R-:W-:Y:S01]  /*0ea0*/  IMAD.WIDE R14, R2.reuse, 0x4, R18 ;  /* 0x00000004020e7825 */ /* 0x040fe200078e0212 */
[----:B------:R1:W-:Y:S03]  /*0eb0*/  STG.E desc[UR6][R18.64], R20 ;  /* 0x0000001412007986 */ /* 0x0003e6000c101906 */
[----:B0-----:R-:W-:-:S04]  /*0ec0*/  IMAD.WIDE R16, R2, 0x4, R14 ;  /* 0x0000000402107825 */ /* 0x001fc800078e020e */
[C---:B-1----:R-:W-:Y:S01]  /*0ed0*/  IMAD.WIDE R18, R2.reuse, 0x4, R16 ;  /* 0x0000000402127825 */ /* 0x042fe200078e0210 */
[----:B------:R0:W-:Y:S03]  /*0ee0*/  STG.E desc[UR6][R14.64], R24 ;  /* 0x000000180e007986 */ /* 0x0001e6000c101906 */
[C---:B------:R-:W-:Y:S01]  /*0ef0*/  IMAD.WIDE R26, R2.reuse, 0x4, R18 ;  /* 0x00000004021a7825 */ /* 0x040fe200078e0212 */
[----:B------:R1:W-:Y:S03]  /*0f00*/  STG.E desc[UR6][R16.64], R28 ;  /* 0x0000001c10007986 */ /* 0x0003e6000c101906 */
[C---:B0-----:R-:W-:Y:S01]  /*0f10*/  IMAD.WIDE R14, R2.reuse, 0x4, R26 ;  /* 0x00000004020e7825 */ /* 0x041fe200078e021a */
[----:B------:R0:W-:Y:S03]  /*0f20*/  STG.E desc[UR6][R18.64], R29 ;  /* 0x0000001d12007986 */ /* 0x0001e6000c101906 */
[----:B-1----:R-:W-:Y:S01]  /*0f30*/  IMAD.WIDE R16, R2, 0x4, R14 ;  /* 0x0000000402107825 */ /* 0x002fe200078e020e */
[----:B------:R-:W-:-:S03]  /*0f40*/  IADD3 R9, PT, PT, R9, 0x10, RZ ;  /* 0x0000001009097810 */ /* 0x000fc60007ffe0ff */
[C---:B0-----:R-:W-:Y:S01]  /*0f50*/  IMAD.WIDE R18, R2.reuse, 0x4, R16 ;  /* 0x0000000402127825 */ /* 0x041fe200078e0210 */
[----:B------:R-:W-:Y:S02]  /*0f60*/  ISETP.NE.AND P1, PT, R9, RZ, PT ;  /* 0x000000ff0900720c */ /* 0x000fe40003f25270 */
[----:B------:R-:W-:Y:S01]  /*0f70*/  LEA R7, R2, R7, 0x4 ;  /* 0x0000000702077211 */ /* 0x000fe200078e20ff */
[----:B--2---:R0:W-:Y:S04]  /*0f80*/  STG.E desc[UR6][R26.64], R23 ;  /* 0x000000171a007986 */ /* 0x0041e8000c101906 */
[----:B---3--:R0:W-:Y:S04]  /*0f90*/  STG.E desc[UR6][R14.64], R21 ;  /* 0x000000150e007986 */ /* 0x0081e8000c101906 */
[----:B----4-:R0:W-:Y:S04]  /*0fa0*/  STG.E desc[UR6][R16.64], R25 ;  /* 0x0000001910007986 */ /* 0x0101e8000c101906 */
[----:B-----5:R0:W-:Y:S01]  /*0fb0*/  STG.E desc[UR6][R18.64], R11 ;  /* 0x0000000b12007986 */ /* 0x0201e2000c101906 */
[----:B------:R-:W-:Y:S05]  /*0fc0*/  @P1 BRA `(.L_x_79) ;  /* 0xfffffff800e81947 */ /* 0x000fea000383ffff */
.L_x_78:
[----:B------:R-:W-:Y:S05]  /*0fd0*/  @!P2 EXIT ;  /* 0x000000000000a94d */ /* 0x000fea0003800000 */
[----:B------:R-:W-:-:S13]  /*0fe0*/  ISETP.GE.U32.AND P1, PT, R6, 0x8, PT ;  /* 0x000000080600780c */ /* 0x000fda0003f26070 */
[----:B------:R-:W-:Y:S05]  /*0ff0*/  @!P1 BRA `(.L_x_80) ;  /* 0x0000000000909947 */ /* 0x000fea0003800000 */
[----:B0-----:R-:W0:Y:S01]  /*1000*/  LDC.64 R26, c[0x0][0x380] ;  /* 0x0000e000ff1a7b82 */ /* 0x001e220000000a00 */
[----:B------:R-:W-:-:S04]  /*1010*/  IMAD R16, R2, R8, R5 ;  /* 0x0000000802107224 */ /* 0x000fc800078e0205 */
[----:B0-----:R-:W-:-:S05]  /*1020*/  IMAD.WIDE R26, R16, 0x4, R26 ;  /* 0x00000004101a7825 */ /* 0x001fca00078e021a */
[----:B------:R0:W2:Y:S01]  /*1030*/  LDG.E.CONSTANT R17, desc[UR6][R26.64] ;  /* 0x000000061a117981 */ /* 0x0000a2000c1e9900 */
[----:B------:R-:W-:-:S04]  /*1040*/  IMAD.WIDE R20, R2, 0x4, R26 ;  /* 0x0000000402147825 */ /* 0x000fc800078e021a */
[C---:B------:R-:W-:Y:S02]  /*1050*/  IMAD.WIDE R24, R2.reuse, 0x4, R20 ;  /* 0x0000000402187825 */ /* 0x040fe400078e0214 */
[----:B------:R-:W3:Y:S01]  /*1060*/  LDG.E.CONSTANT R21, desc[UR6][R20.64] ;  /* 0x0000000614157981 */ /* 0x000ee2000c1e9900 */
[----:B0-----:R-:W0:Y:S01]  /*1070*/  LDC.64 R26, c[0x0][0x388] ;  /* 0x0000e200ff1a7b82 */ /* 0x001e220000000a00 */
[C---:B------:R-:W-:Y:S02]  /*1080*/  IMAD.WIDE R6, R2.reuse, 0x4, R24 ;  /* 0x0000000402067825 */ /* 0x040fe400078e0218 */
[----:B------:R-:W4:Y:S02]  /*1090*/  LDG.E.CONSTANT R25, desc[UR6][R24.64] ;  /* 0x0000000618197981 */ /* 0x000f24000c1e9900 */
[C---:B------:R-:W-:Y:S02]  /*10a0*/  IMAD.WIDE R22, R2.reuse, 0x4, R6 ;  /* 0x0000000402167825 */ /* 0x040fe400078e0206 */
[----:B------:R-:W5:Y:S02]  /*10b0*/  LDG.E.CONSTANT R6, desc[UR6][R6.64] ;  /* 0x0000000606067981 */ /* 0x000f64000c1e9900 */
[----:B------:R-:W-:-:S05]  /*10c0*/  IMAD.WIDE R18, R2, 0x4, R22 ;  /* 0x0000000402127825 */ /* 0x000fca00078e0216 */
[----:B------:R-:W5:Y:S01]  /*10d0*/  LDG.E.CONSTANT R9, desc[UR6][R18.64] ;  /* 0x0000000612097981 */ /* 0x000f62000c1e9900 */
[----:B------:R-:W-:-:S03]  /*10e0*/  IMAD.WIDE R14, R2, 0x4, R18 ;  /* 0x00000004020e7825 */ /* 0x000fc600078e0212 */
[----:B------:R1:W5:Y:S01]  /*10f0*/  LDG.E.CONSTANT R7, desc[UR6][R22.64] ;  /* 0x0000000616077981 */ /* 0x000362000c1e9900 */
[----:B------:R-:W-:-:S03]  /*1100*/  IMAD.WIDE R10, R2, 0x4, R14 ;  /* 0x00000004020a7825 */ /* 0x000fc600078e020e */
[----:B------:R-:W5:Y:S04]  /*1110*/  LDG.E.CONSTANT R29, desc[UR6][R14.64] ;  /* 0x000000060e1d7981 */ /* 0x000f68000c1e9900 */
[----:B------:R1:W5:Y:S01]  /*1120*/  LDG.E.CONSTANT R28, desc[UR6][R10.64] ;  /* 0x000000060a1c7981 */ /* 0x000362000c1e9900 */
[----:B0-----:R-:W-:-:S04]  /*1130*/  IMAD.WIDE R26, R16, 0x4, R26 ;  /* 0x00000004101a7825 */ /* 0x001fc800078e021a */
[----:B-1----:R-:W-:-:S04]  /*1140*/  IMAD.WIDE R22, R2, 0x4, R26 ;  /* 0x0000000402167825 */ /* 0x002fc800078e021a */
[----:B------:R-:W-:-:S04]  /*1150*/  IMAD.WIDE R10, R2, 0x4, R22 ;  /* 0x00000004020a7825 */ /* 0x000fc800078e0216 */
[----:B------:R-:W-:Y:S01]  /*1160*/  IMAD.WIDE R14, R2, 0x4, R10 ;  /* 0x00000004020e7825 */ /* 0x000fe200078e020a */
[----:B------:R-:W-:Y:S01]  /*1170*/  IADD3 R8, PT, PT, R8, 0x8, RZ ;  /* 0x0000000808087810 */ /* 0x000fe20007ffe0ff */
[----:B--2---:R0:W-:Y:S02]  /*1180*/  STG.E desc[UR6][R26.64], R17 ;  /* 0x000000111a007986 */ /* 0x0041e4000c101906 */
[C---:B0-----:R-:W-:Y:S02]  /*1190*/  IMAD.WIDE R16, R2.reuse, 0x4, R14 ;  /* 0x0000000402107825 */ /* 0x041fe400078e020e */
[----:B---3--:R0:W-:Y:S02]  /*11a0*/  STG.E desc[UR6][R22.64], R21 ;  /* 0x0000001516007986 */ /* 0x0081e4000c101906 */
[C---:B------:R-:W-:Y:S02]  /*11b0*/  IMAD.WIDE R18, R2.reuse, 0x4, R16 ;  /* 0x0000000402127825 */ /* 0x040fe400078e0210 */
[----:B----4-:R1:W-:Y:S02]  /*11c0*/  STG.E desc[UR6][R10.64], R25 ;  /* 0x000000190a007986 */ /* 0x0103e4000c101906 */
[----:B0-----:R-:W-:-:S02]  /*11d0*/  IMAD.WIDE R20, R2, 0x4, R18 ;  /* 0x0000000402147825 */ /* 0x001fc400078e0212 */
[----:B-----5:R2:W-:Y:S02]  /*11e0*/  STG.E desc[UR6][R14.64], R6 ;  /* 0x000000060e007986 */ /* 0x0205e4000c101906 */
[----:B-1----:R-:W-:Y:S02]  /*11f0*/  IMAD.WIDE R24, R2, 0x4, R20 ;  /* 0x0000000402187825 */ /* 0x002fe400078e0214 */
[----:B------:R2:W-:Y:S04]  /*1200*/  STG.E desc[UR6][R16.64], R7 ;  /* 0x0000000710007986 */ /* 0x0005e8000c101906 */
[----:B------:R2:W-:Y:S04]  /*1210*/  STG.E desc[UR6][R18.64], R9 ;  /* 0x0000000912007986 */ /* 0x0005e8000c101906 */
[----:B------:R2:W-:Y:S04]  /*1220*/  STG.E desc[UR6][R20.64], R29 ;  /* 0x0000001d14007986 */ /* 0x0005e8000c101906 */
[----:B------:R2:W-:Y:S02]  /*1230*/  STG.E desc[UR6][R24.64], R28 ;  /* 0x0000001c18007986 */ /* 0x0005e4000c101906 */
.L_x_80:
[----:B------:R-:W-:Y:S05]  /*1240*/  @!P0 EXIT ;  /* 0x000000000000894d */ /* 0x000fea0003800000 */
[----:B------:R-:W-:Y:S02]  /*1250*/  ISETP.GE.U32.AND P0, PT, R4, 0x4, PT ;  /* 0x000000040400780c */ /* 0x000fe40003f06070 */
[----:B------:R-:W-:-:S04]  /*1260*/  LOP3.LUT R0, R0, 0x3, RZ, 0xc0, !PT ;  /* 0x0000000300007812 */ /* 0x000fc800078ec0ff */
[----:B------:R-:W-:-:S07]  /*1270*/  ISETP.NE.AND P1, PT, R0, RZ, PT ;  /* 0x000000ff0000720c */ /* 0x000fce0003f25270 */
[----:B------:R-:W-:Y:S06]  /*1280*/  @!P0 BRA `(.L_x_81) ;  /* 0x0000000000508947 */ /* 0x000fec0003800000 */
[----:B--2---:R-:W1:Y:S01]  /*1290*/  LDC.64 R6, c[0x0][0x380] ;  /* 0x0000e000ff067b82 */ /* 0x004e620000000a00 */
[----:B------:R-:W-:-:S07]  /*12a0*/  IMAD R9, R2, R8, R5 ;  /* 0x0000000802097224 */ /* 0x000fce00078e0205 */
[----:B------:R-:W2:Y:S01]  /*12b0*/  LDC.64 R4, c[0x0][0x388] ;  /* 0x0000e200ff047b82 */ /* 0x000ea20000000a00 */
[----:B-1----:R-:W-:-:S04]  /*12c0*/  IMAD.WIDE R6, R9, 0x4, R6 ;  /* 0x0000000409067825 */ /* 0x002fc800078e0206 */
[C---:B0-----:R-:W-:Y:S02]  /*12d0*/  IMAD.WIDE R10, R2.reuse, 0x4, R6 ;  /* 0x00000004020a7825 */ /* 0x041fe400078e0206 */
[----:B------:R-:W3:Y:S02]  /*12e0*/  LDG.E.CONSTANT R7, desc[UR6][R6.64] ;  /* 0x0000000606077981 */ /* 0x000ee4000c1e9900 */
[C---:B------:R-:W-:Y:S02]  /*12f0*/  IMAD.WIDE R16, R2.reuse, 0x4, R10 ;  /* 0x0000000402107825 */ /* 0x040fe400078e020a */
[----:B------:R-:W4:Y:S02]  /*1300*/  LDG.E.CONSTANT R11, desc[UR6][R10.64] ;  /* 0x000000060a0b7981 */ /* 0x000f24000c1e9900 */
[----:B------:R-:W-:Y:S02]  /*1310*/  IMAD.WIDE R20, R2, 0x4, R16 ;  /* 0x0000000402147825 */ /* 0x000fe400078e0210 */
[----:B------:R-:W5:Y:S04]  /*1320*/  LDG.E.CONSTANT R17, desc[UR6][R16.64] ;  /* 0x0000000610117981 */ /* 0x000f68000c1e9900 */
[----:B------:R-:W5:Y:S01]  /*1330*/  LDG.E.CONSTANT R21, desc[UR6][R20.64] ;  /* 0x0000000614157981 */ /* 0x000f62000c1e9900 */
[----:B--2---:R-:W-:-:S04]  /*1340*/  IMAD.WIDE R4, R9, 0x4, R4 ;  /* 0x0000000409047825 */ /* 0x004fc800078e0204 */
[----:B------:R-:W-:-:S04]  /*1350*/  IMAD.WIDE R14, R2, 0x4, R4 ;  /* 0x00000004020e7825 */ /* 0x000fc800078e0204 */
[----:B------:R-:W-:-:S04]  /*1360*/  IMAD.WIDE R18, R2, 0x4, R14 ;  /* 0x0000000402127825 */ /* 0x000fc800078e020e */
[----:B------:R-:W-:Y:S01]  /*1370*/  IMAD.WIDE R22, R2, 0x4, R18 ;  /* 0x0000000402167825 */ /* 0x000fe200078e0212 */
[----:B------:R-:W-:Y:S01]  /*1380*/  IADD3 R8, PT, PT, R8, 0x4, RZ ;  /* 0x0000000408087810 */ /* 0x000fe20007ffe0ff */
[----:B---3--:R1:W-:Y:S04]  /*1390*/  STG.E desc[UR6][R4.64], R7 ;  /* 0x0000000704007986 */ /* 0x0083e8000c101906 */
[----:B----4-:R1:W-:Y:S04]  /*13a0*/  STG.E desc[UR6][R14.64], R11 ;  /* 0x0000000b0e007986 */ /* 0x0103e8000c101906 */
[----:B-----5:R1:W-:Y:S04]  /*13b0*/  STG.E desc[UR6][R18.64], R17 ;  /* 0x0000001112007986 */ /* 0x0203e8000c101906 */
[----:B------:R1:W-:Y:S02]  /*13c0*/  STG.E desc[UR6][R22.64], R21 ;  /* 0x0000001516007986 */ /* 0x0003e4000c101906 */
.L_x_81:
[----:B------:R-:W-:Y:S05]  /*13d0*/  @!P1 EXIT ;  /* 0x000000000000994d */ /* 0x000fea0003800000 */
[----:B01----:R-:W0:Y:S01]  /*13e0*/  LDC.64 R10, c[0x0][0x380] ;  /* 0x0000e000ff0a7b82 */ /* 0x003e220000000a00 */
[----:B------:R-:W-:Y:S01]  /*13f0*/  IMAD R8, R8, R13, RZ ;  /* 0x0000000d08087224 */ /* 0x000fe200078e02ff */
[----:B------:R-:W-:-:S03]  /*1400*/  IADD3 R0, PT, PT, -R0, RZ, RZ ;  /* 0x000000ff00007210 */ /* 0x000fc60007ffe1ff */
[----:B------:R-:W-:-:S03]  /*1410*/  IMAD R8, R8, R12, R3 ;  /* 0x0000000c08087224 */ /* 0x000fc600078e0203 */
[----:B--2---:R-:W1:Y:S02]  /*1420*/  LDC.64 R14, c[0x0][0x388] ;  /* 0x0000e200ff0e7b82 */ /* 0x004e640000000a00 */
[----:B------:R-:W-:-:S07]  /*1430*/  IADD3 R3, PT, PT, R8, UR4, RZ ;  /* 0x0000000408037c10 */ /* 0x000fce000fffe0ff */
.L_x_82:
[----:B0-2---:R-:W-:-:S06]  /*1440*/  IMAD.WIDE R4, R3, 0x4, R10 ;  /* 0x0000000403047825 */ /* 0x005fcc00078e020a */
[----:B------:R-:W2:Y:S01]  /*1450*/  LDG.E.CONSTANT R5, desc[UR6][R4.64] ;  /* 0x0000000604057981 */ /* 0x000ea2000c1e9900 */
[----:B-1----:R-:W-:Y:S01]  /*1460*/  IMAD.WIDE R6, R3, 0x4, R14 ;  /* 0x0000000403067825 */ /* 0x002fe200078e020e */
[----:B------:R-:W-:Y:S02]  /*1470*/  IADD3 R0, PT, PT, R0, 0x1, RZ ;  /* 0x0000000100007810 */ /* 0x000fe40007ffe0ff */
[----:B------:R-:W-:Y:S02]  /*1480*/  IADD3 R3, PT, PT, R2, R3, RZ ;  /* 0x0000000302037210 */ /* 0x000fe40007ffe0ff */
[----:B------:R-:W-:Y:S01]  /*1490*/  ISETP.NE.AND P0, PT, R0, RZ, PT ;  /* 0x000000ff0000720c */ /* 0x000fe20003f05270 */
[----:B--2---:R2:W-:-:S12]  /*14a0*/  STG.E desc[UR6][R6.64], R5 ;  /* 0x0000000506007986 */ /* 0x0045d8000c101906 */
[----:B------:R-:W-:Y:S05]  /*14b0*/  @P0 BRA `(.L_x_82) ;  /* 0xfffffffc00e00947 */ /* 0x000fea000383ffff */
[----:B------:R-:W-:Y:S05]  /*14c0*/  EXIT ;  /* 0x000000000000794d */ /* 0x000fea0003800000 */
.L_x_83:
        /* <DEDUP_REMOVED lines=11> */
.L_x_89:


//--------------------- .nv.shared.reserved.0     --------------------------
	.section	.nv.shared.reserved.0,"aw",@nobits
	.weak		__nv_reservedSMEM_offset_0_alias
	.size		__nv_reservedSMEM_offset_0_alias, 0, 64
	.other		__nv_reservedSMEM_offset_0_alias,@"STO_CUDA_RESERVED_SHARED STV_DEFAULT"
__nv_reservedSMEM_offset_0_alias:
	.zero		0
	.zero		64


//--------------------- .nv.constant0.maxPool2d_kernel --------------------------
	.section	.nv.constant0.maxPool2d_kernel,"a",@progbits
	.sectionflags	@""
	.align	4
.nv.constant0.maxPool2d_kernel:
	.zero		952


//--------------------- .nv.constant0.updateOutput_kernel --------------------------
	.section	.nv.constant0.updateOutput_kernel,"a",@progbits
	.sectionflags	@""
	.align	4
.nv.constant0.updateOutput_kernel:
	.zero		933


//--------------------- .nv.constant0.genXMatrix_kernel --------------------------
	.section	.nv.constant0.genXMatrix_kernel,"a",@progbits
	.sectionflags	@""
	.align	4
.nv.constant0.genXMatrix_kernel:
	.zero		944


//--------------------- .nv.constant0.changePropagation_kernel --------------------------
	.section	.nv.constant0.changePropagation_kernel,"a",@progbits
	.sectionflags	@""
	.align	4
.nv.constant0.changePropagation_kernel:
	.zero		928


//--------------------- .nv.constant0.changeDetection_kernel --------------------------
	.section	.nv.constant0.changeDetection_kernel,"a",@progbits
	.sectionflags	@""
	.align	4
.nv.constant0.changeDetection_kernel:
	.zero		945


//--------------------- .nv.constant0.changeDetection_1x1_kernel --------------------------
	.section	.nv.constant0.changeDetection_1x1_kernel,"a",@progbits
	.sectionflags	@""
	.align	4
.nv.constant0.changeDetection_1x1_kernel:
	.zero		937


//--------------------- SYMBOLS --------------------------

	.type		.nv.reservedSmem.offset0,@object
	.size		.nv.reservedSmem.offset0,0x4
